	.headerflags	@"EF_CUDA_TEXMODE_UNIFIED EF_CUDA_64BIT_ADDRESS EF_CUDA_ACCELERATORS EF_CUDA_SM90 EF_CUDA_VIRTUAL_SM(EF_CUDA_SM90)"
	.elftype	@"ET_EXEC"


//--------------------- .nv.info                  --------------------------
	.section	.nv.info,"",@"SHT_CUDA_INFO"
	.align	4


	//----- nvinfo : EIATTR_REGCOUNT
	.align		4
        /*0000*/ 	.byte	0x04, 0x2f
        /*0002*/ 	.short	(.L_3 - .L_2)
	.align		4
.L_2:
        /*0004*/ 	.word	index@(triton_poi_fused_cat_31)
        /*0008*/ 	.word	0x00000090


	//----- nvinfo : EIATTR_MIN_STACK_SIZE
	.align		4
.L_3:
        /*000c*/ 	.byte	0x04, 0x12
        /*000e*/ 	.short	(.L_5 - .L_4)
	.align		4
.L_4:
        /*0010*/ 	.word	index@(triton_poi_fused_cat_31)
        /*0014*/ 	.word	0x00000000


	//----- nvinfo : EIATTR_FRAME_SIZE
	.align		4
.L_5:
        /*0018*/ 	.byte	0x04, 0x11
        /*001a*/ 	.short	(.L_7 - .L_6)
	.align		4
.L_6:
        /*001c*/ 	.word	index@(triton_poi_fused_cat_31)
        /*0020*/ 	.word	0x00000000


	//----- nvinfo : EIATTR_MIN_STACK_SIZE
	.align		4
.L_7:
        /*0024*/ 	.byte	0x04, 0x12
        /*0026*/ 	.short	(.L_9 - .L_8)
	.align		4
.L_8:
        /*0028*/ 	.word	index@(triton_poi_fused_cat_31)
        /*002c*/ 	.word	0x00000000
.L_9:


//--------------------- .nv.info.triton_poi_fused_cat_31 --------------------------
	.section	.nv.info.triton_poi_fused_cat_31,"",@"SHT_CUDA_INFO"
	.sectionflags	@""
	.align	4


	//----- nvinfo : EIATTR_CUDA_API_VERSION
	.align		4
        /*0000*/ 	.byte	0x04, 0x37
        /*0002*/ 	.short	(.L_11 - .L_10)
.L_10:
        /*0004*/ 	.word	0x0000007c


	//----- nvinfo : EIATTR_KPARAM_INFO
	.align		4
.L_11:
        /*0008*/ 	.byte	0x04, 0x17
        /*000a*/ 	.short	(.L_13 - .L_12)
.L_12:
        /*000c*/ 	.word	0x00000000
        /*0010*/ 	.short	0x0015
        /*0012*/ 	.short	0x00a8
        /*0014*/ 	.byte	0x00, 0xf0, 0x11, 0x00


	//----- nvinfo : EIATTR_KPARAM_INFO
	.align		4
.L_13:
        /*0018*/ 	.byte	0x04, 0x17
        /*001a*/ 	.short	(.L_15 - .L_14)
.L_14:
        /*001c*/ 	.word	0x00000000
        /*0020*/ 	.short	0x0014
        /*0022*/ 	.short	0x00a0
        /*0024*/ 	.byte	0x00, 0xf4, 0x21, 0x00


	//----- nvinfo : EIATTR_KPARAM_INFO
	.align		4
.L_15:
        /*0028*/ 	.byte	0x04, 0x17
        /*002a*/ 	.short	(.L_17 - .L_16)
.L_16:
        /*002c*/ 	.word	0x00000000
        /*0030*/ 	.short	0x0013
        /*0032*/ 	.short	0x0098
        /*0034*/ 	.byte	0x00, 0xf4, 0x21, 0x00


	//----- nvinfo : EIATTR_KPARAM_INFO
	.align		4
.L_17:
        /*0038*/ 	.byte	0x04, 0x17
        /*003a*/ 	.short	(.L_19 - .L_18)
.L_18:
        /*003c*/ 	.word	0x00000000
        /*0040*/ 	.short	0x0012
        /*0042*/ 	.short	0x0090
        /*0044*/ 	.byte	0x00, 0xf4, 0x21, 0x00


	//----- nvinfo : EIATTR_KPARAM_INFO
	.align		4
.L_19:
        /*0048*/ 	.byte	0x04, 0x17
        /*004a*/ 	.short	(.L_21 - .L_20)
.L_20:
        /*004c*/ 	.word	0x00000000
        /*0050*/ 	.short	0x0011
        /*0052*/ 	.short	0x0088
        /*0054*/ 	.byte	0x00, 0xf4, 0x21, 0x00


	//----- nvinfo : EIATTR_KPARAM_INFO
	.align		4
.L_21:
        /*0058*/ 	.byte	0x04, 0x17
        /*005a*/ 	.short	(.L_23 - .L_22)
.L_22:
        /*005c*/ 	.word	0x00000000
        /*0060*/ 	.short	0x0010
        /*0062*/ 	.short	0x0080
        /*0064*/ 	.byte	0x00, 0xf4, 0x21, 0x00


	//----- nvinfo : EIATTR_KPARAM_INFO
	.align		4
.L_23:
        /*0068*/ 	.byte	0x04, 0x17
        /*006a*/ 	.short	(.L_25 - .L_24)
.L_24:
        /*006c*/ 	.word	0x00000000
        /*0070*/ 	.short	0x000f
        /*0072*/ 	.short	0x0078
        /*0074*/ 	.byte	0x00, 0xf4, 0x21, 0x00


	//----- nvinfo : EIATTR_KPARAM_INFO
	.align		4
.L_25:
        /*0078*/ 	.byte	0x04, 0x17
        /*007a*/ 	.short	(.L_27 - .L_26)
.L_26:
        /*007c*/ 	.word	0x00000000
        /*0080*/ 	.short	0x000e
        /*0082*/ 	.short	0x0070
        /*0084*/ 	.byte	0x00, 0xf4, 0x21, 0x00


	//----- nvinfo : EIATTR_KPARAM_INFO
	.align		4
.L_27:
        /*0088*/ 	.byte	0x04, 0x17
        /*008a*/ 	.short	(.L_29 - .L_28)
.L_28:
        /*008c*/ 	.word	0x00000000
        /*0090*/ 	.short	0x000d
        /*0092*/ 	.short	0x0068
        /*0094*/ 	.byte	0x00, 0xf4, 0x21, 0x00


	//----- nvinfo : EIATTR_KPARAM_INFO
	.align		4
.L_29:
        /*0098*/ 	.byte	0x04, 0x17
        /*009a*/ 	.short	(.L_31 - .L_30)
.L_30:
        /*009c*/ 	.word	0x00000000
        /*00a0*/ 	.short	0x000c
        /*00a2*/ 	.short	0x0060
        /*00a4*/ 	.byte	0x00, 0xf4, 0x21, 0x00


	//----- nvinfo : EIATTR_KPARAM_INFO
	.align		4
.L_31:
        /*00a8*/ 	.byte	0x04, 0x17
        /*00aa*/ 	.short	(.L_33 - .L_32)
.L_32:
        /*00ac*/ 	.word	0x00000000
        /*00b0*/ 	.short	0x000b
        /*00b2*/ 	.short	0x0058
        /*00b4*/ 	.byte	0x00, 0xf4, 0x21, 0x00


	//----- nvinfo : EIATTR_KPARAM_INFO
	.align		4
.L_33:
        /*00b8*/ 	.byte	0x04, 0x17
        /*00ba*/ 	.short	(.L_35 - .L_34)
.L_34:
        /*00bc*/ 	.word	0x00000000
        /*00c0*/ 	.short	0x000a
        /*00c2*/ 	.short	0x0050
        /*00c4*/ 	.byte	0x00, 0xf4, 0x21, 0x00


	//----- nvinfo : EIATTR_KPARAM_INFO
	.align		4
.L_35:
        /*00c8*/ 	.byte	0x04, 0x17
        /*00ca*/ 	.short	(.L_37 - .L_36)
.L_36:
        /*00cc*/ 	.word	0x00000000
        /*00d0*/ 	.short	0x0009
        /*00d2*/ 	.short	0x0048
        /*00d4*/ 	.byte	0x00, 0xf4, 0x21, 0x00


	//----- nvinfo : EIATTR_KPARAM_INFO
	.align		4
.L_37:
        /*00d8*/ 	.byte	0x04, 0x17
        /*00da*/ 	.short	(.L_39 - .L_38)
.L_38:
        /*00dc*/ 	.word	0x00000000
        /*00e0*/ 	.short	0x0008
        /*00e2*/ 	.short	0x0040
        /*00e4*/ 	.byte	0x00, 0xf4, 0x21, 0x00


	//----- nvinfo : EIATTR_KPARAM_INFO
	.align		4
.L_39:
        /*00e8*/ 	.byte	0x04, 0x17
        /*00ea*/ 	.short	(.L_41 - .L_40)
.L_40:
        /*00ec*/ 	.word	0x00000000
        /*00f0*/ 	.short	0x0007
        /*00f2*/ 	.short	0x0038
        /*00f4*/ 	.byte	0x00, 0xf4, 0x21, 0x00


	//----- nvinfo : EIATTR_KPARAM_INFO
	.align		4
.L_41:
        /*00f8*/ 	.byte	0x04, 0x17
        /*00fa*/ 	.short	(.L_43 - .L_42)
.L_42:
        /*00fc*/ 	.word	0x00000000
        /*0100*/ 	.short	0x0006
        /*0102*/ 	.short	0x0030
        /*0104*/ 	.byte	0x00, 0xf4, 0x21, 0x00


	//----- nvinfo : EIATTR_KPARAM_INFO
	.align		4
.L_43:
        /*0108*/ 	.byte	0x04, 0x17
        /*010a*/ 	.short	(.L_45 - .L_44)
.L_44:
        /*010c*/ 	.word	0x00000000
        /*0110*/ 	.short	0x0005
        /*0112*/ 	.short	0x0028
        /*0114*/ 	.byte	0x00, 0xf4, 0x21, 0x00


	//----- nvinfo : EIATTR_KPARAM_INFO
	.align		4
.L_45:
        /*0118*/ 	.byte	0x04, 0x17
        /*011a*/ 	.short	(.L_47 - .L_46)
.L_46:
        /*011c*/ 	.word	0x00000000
        /*0120*/ 	.short	0x0004
        /*0122*/ 	.short	0x0020
        /*0124*/ 	.byte	0x00, 0xf4, 0x21, 0x00


	//----- nvinfo : EIATTR_KPARAM_INFO
	.align		4
.L_47:
        /*0128*/ 	.byte	0x04, 0x17
        /*012a*/ 	.short	(.L_49 - .L_48)
.L_48:
        /*012c*/ 	.word	0x00000000
        /*0130*/ 	.short	0x0003
        /*0132*/ 	.short	0x0018
        /*0134*/ 	.byte	0x00, 0xf4, 0x21, 0x00


	//----- nvinfo : EIATTR_KPARAM_INFO
	.align		4
.L_49:
        /*0138*/ 	.byte	0x04, 0x17
        /*013a*/ 	.short	(.L_51 - .L_50)
.L_50:
        /*013c*/ 	.word	0x00000000
        /*0140*/ 	.short	0x0002
        /*0142*/ 	.short	0x0010
        /*0144*/ 	.byte	0x00, 0xf4, 0x21, 0x00


	//----- nvinfo : EIATTR_KPARAM_INFO
	.align		4
.L_51:
        /*0148*/ 	.byte	0x04, 0x17
        /*014a*/ 	.short	(.L_53 - .L_52)
.L_52:
        /*014c*/ 	.word	0x00000000
        /*0150*/ 	.short	0x0001
        /*0152*/ 	.short	0x0008
        /*0154*/ 	.byte	0x00, 0xf4, 0x21, 0x00


	//----- nvinfo : EIATTR_KPARAM_INFO
	.align		4
.L_53:
        /*0158*/ 	.byte	0x04, 0x17
        /*015a*/ 	.short	(.L_55 - .L_54)
.L_54:
        /*015c*/ 	.word	0x00000000
        /*0160*/ 	.short	0x0000
        /*0162*/ 	.short	0x0000
        /*0164*/ 	.byte	0x00, 0xf4, 0x21, 0x00


	//----- nvinfo : EIATTR_SPARSE_MMA_MASK
	.align		4
.L_55:
        /*0168*/ 	.byte	0x03, 0x50
        /*016a*/ 	.short	0x0000


	//----- nvinfo : EIATTR_MAXREG_COUNT
	.align		4
        /*016c*/ 	.byte	0x03, 0x1b
        /*016e*/ 	.short	0x00ff


	//----- nvinfo : EIATTR_EXIT_INSTR_OFFSETS
	.align		4
        /*0170*/ 	.byte	0x04, 0x1c
        /*0172*/ 	.short	(.L_57 - .L_56)


	//   ....[0]....
.L_56:
        /*0174*/ 	.word	0x00004450


	//----- nvinfo : EIATTR_REQNTID
	.align		4
.L_57:
        /*0178*/ 	.byte	0x04, 0x10
        /*017a*/ 	.short	(.L_59 - .L_58)
.L_58:
        /*017c*/ 	.word	0x00000080
        /*0180*/ 	.word	0x00000001
        /*0184*/ 	.word	0x00000001


	//----- nvinfo : EIATTR_CBANK_PARAM_SIZE
	.align		4
.L_59:
        /*0188*/ 	.byte	0x03, 0x19
        /*018a*/ 	.short	0x00ac


	//----- nvinfo : EIATTR_PARAM_CBANK
	.align		4
        /*018c*/ 	.byte	0x04, 0x0a
        /*018e*/ 	.short	(.L_61 - .L_60)
	.align		4
.L_60:
        /*0190*/ 	.word	index@(.nv.constant0.triton_poi_fused_cat_31)
        /*0194*/ 	.short	0x0210
        /*0196*/ 	.short	0x00ac


	//----- nvinfo : EIATTR_SW_WAR
	.align		4
.L_61:
        /*0198*/ 	.byte	0x04, 0x36
        /*019a*/ 	.short	(.L_63 - .L_62)
.L_62:
        /*019c*/ 	.word	0x00000008
.L_63:


//--------------------- .nv.callgraph             --------------------------
	.section	.nv.callgraph,"",@"SHT_CUDA_CALLGRAPH"
	.align	4
	.sectionentsize	8
	.align		4
        /*0000*/ 	.word	0x00000000
	.align		4
        /*0004*/ 	.word	0xffffffff
	.align		4
        /*0008*/ 	.word	0x00000000
	.align		4
        /*000c*/ 	.word	0xfffffffe
	.align		4
        /*0010*/ 	.word	0x00000000
	.align		4
        /*0014*/ 	.word	0xfffffffd
	.align		4
        /*0018*/ 	.word	0x00000000
	.align		4
        /*001c*/ 	.word	0xfffffffc


//--------------------- .nv.constant4             --------------------------
	.section	.nv.constant4,"a",@progbits
	.align	8
	.align		8
.nv.constant4:
        /*0000*/ 	.dword	_$_str
	.align		8
        /*0008*/ 	.dword	_$_str_$_2


//--------------------- .text.triton_poi_fused_cat_31 --------------------------
	.section	.text.triton_poi_fused_cat_31,"ax",@progbits
	.align	128
        .global         triton_poi_fused_cat_31
        .type           triton_poi_fused_cat_31,@function
        .size           triton_poi_fused_cat_31,(.L_x_1 - triton_poi_fused_cat_31)
        .other          triton_poi_fused_cat_31,@"STO_CUDA_ENTRY STV_DEFAULT"
triton_poi_fused_cat_31:
.text.triton_poi_fused_cat_31:
[----:B------:R-:W-:Y:S01]  /*0000*/  LDC R1, c[0x0][0x28] ;  /* 0x00000a00ff017b82 */ /* 0x000fe20000000800 */
[----:B------:R-:W1:Y:S07]  /*0010*/  S2R R0, SR_TID.X ;  /* 0x0000000000007919 */ /* 0x000e6e0000002100 */
[----:B------:R-:W2:Y:S01]  /*0020*/  LDC.64 R4, c[0x0][0x220] ;  /* 0x00008800ff047b82 */ /* 0x000ea20000000a00 */
[----:B------:R-:W-:Y:S01]  /*0030*/  CS2R R18, SRZ ;  /* 0x0000000000127805 */ /* 0x000fe2000001ff00 */
[----:B------:R-:W-:Y:S01]  /*0040*/  ULDC.64 UR4, c[0x0][0x208] ;  /* 0x0000820000047ab9 */ /* 0x000fe20000000a00 */
[----:B------:R-:W3:Y:S01]  /*0050*/  S2R R3, SR_CTAID.X ;  /* 0x0000000000037919 */ /* 0x000ee20000002500 */
[----:B------:R-:W-:Y:S01]  /*0060*/  IMAD.MOV.U32 R44, RZ, RZ, RZ ;  /* 0x000000ffff2c7224 */ /* 0x000fe200078e00ff */
[----:B------:R-:W-:-:S02]  /*0070*/  CS2R R56, SRZ ;  /* 0x0000000000387805 */ /* 0x000fc4000001ff00 */
[----:B------:R-:W-:Y:S02]  /*0080*/  CS2R R92, SRZ ;  /* 0x00000000005c7805 */ /* 0x000fe4000001ff00 */
[----:B------:R-:W-:Y:S02]  /*0090*/  CS2R R88, SRZ ;  /* 0x0000000000587805 */ /* 0x000fe4000001ff00 */
[----:B------:R-:W-:Y:S02]  /*00a0*/  CS2R R36, SRZ ;  /* 0x0000000000247805 */ /* 0x000fe4000001ff00 */
[----:B------:R-:W-:Y:S02]  /*00b0*/  CS2R R28, SRZ ;  /* 0x00000000001c7805 */ /* 0x000fe4000001ff00 */
[----:B------:R-:W-:Y:S02]  /*00c0*/  CS2R R30, SRZ ;  /* 0x00000000001e7805 */ /* 0x000fe4000001ff00 */
[----:B------:R-:W-:Y:S01]  /*00d0*/  CS2R R34, SRZ ;  /* 0x0000000000227805 */ /* 0x000fe2000001ff00 */
[----:B------:R-:W4:Y:S01]  /*00e0*/  LDC.64 R10, c[0x0][0x218] ;  /* 0x00008600ff0a7b82 */ /* 0x000f220000000a00 */
[----:B------:R-:W-:-:S02]  /*00f0*/  CS2R R60, SRZ ;  /* 0x00000000003c7805 */ /* 0x000fc4000001ff00 */
[----:B------:R-:W-:Y:S02]  /*0100*/  CS2R R72, SRZ ;  /* 0x0000000000487805 */ /* 0x000fe4000001ff00 */
[----:B------:R-:W-:-:S03]  /*0110*/  CS2R R62, SRZ ;  /* 0x00000000003e7805 */ /* 0x000fc6000001ff00 */
[----:B------:R-:W5:Y:S01]  /*0120*/  LDC.64 R26, c[0x0][0x230] ;  /* 0x00008c00ff1a7b82 */ /* 0x000f620000000a00 */
[----:B------:R-:W-:Y:S02]  /*0130*/  CS2R R66, SRZ ;  /* 0x0000000000427805 */ /* 0x000fe4000001ff00 */
[----:B------:R-:W-:Y:S02]  /*0140*/  CS2R R68, SRZ ;  /* 0x0000000000447805 */ /* 0x000fe4000001ff00 */
[----:B------:R-:W-:-:S03]  /*0150*/  CS2R R70, SRZ ;  /* 0x0000000000467805 */ /* 0x000fc6000001ff00 */
[----:B------:R-:W4:Y:S01]  /*0160*/  LDC.64 R16, c[0x0][0x288] ;  /* 0x0000a200ff107b82 */ /* 0x000f220000000a00 */
[----:B-1----:R-:W-:-:S05]  /*0170*/  IMAD.SHL.U32 R0, R0, 0x4, RZ ;  /* 0x0000000400007824 */ /* 0x002fca00078e00ff */
[----:B------:R-:W-:Y:S02]  /*0180*/  LOP3.LUT R0, R0, 0x1fc, RZ, 0xc0, !PT ;  /* 0x000001fc00007812 */ /* 0x000fe400078ec0ff */
[----:B------:R-:W-:Y:S02]  /*0190*/  CS2R R48, SRZ ;  /* 0x0000000000307805 */ /* 0x000fe4000001ff00 */
[----:B------:R-:W-:Y:S02]  /*01a0*/  CS2R R52, SRZ ;  /* 0x0000000000347805 */ /* 0x000fe4000001ff00 */
[----:B------:R-:W-:Y:S02]  /*01b0*/  CS2R R74, SRZ ;  /* 0x00000000004a7805 */ /* 0x000fe4000001ff00 */
[----:B------:R-:W-:Y:S01]  /*01c0*/  CS2R R58, SRZ ;  /* 0x00000000003a7805 */ /* 0x000fe2000001ff00 */
[----:B---3--:R-:W-:Y:S01]  /*01d0*/  IMAD R0, R3, 0x400, R0 ;  /* 0x0000040003007824 */ /* 0x008fe200078e0200 */
[----:B------:R-:W-:-:S02]  /*01e0*/  CS2R R50, SRZ ;  /* 0x0000000000327805 */ /* 0x000fc4000001ff00 */
[----:B------:R-:W-:Y:S02]  /*01f0*/  CS2R R46, SRZ ;  /* 0x00000000002e7805 */ /* 0x000fe4000001ff00 */
[----:B------:R-:W-:Y:S01]  /*0200*/  CS2R R82, SRZ ;  /* 0x0000000000527805 */ /* 0x000fe2000001ff00 */
[----:B------:R-:W-:Y:S01]  /*0210*/  IMAD.HI R6, R0, 0x78787879, RZ ;  /* 0x7878787900067827 */ /* 0x000fe200078e02ff */
[----:B------:R-:W-:Y:S01]  /*0220*/  CS2R R86, SRZ ;  /* 0x0000000000567805 */ /* 0x000fe2000001ff00 */
[----:B------:R-:W1:Y:S03]  /*0230*/  LDC.64 R90, c[0x0][0x210] ;  /* 0x00008400ff5a7b82 */ /* 0x000e660000000a00 */
[----:B------:R-:W-:-:S04]  /*0240*/  SHF.R.U32.HI R7, RZ, 0x1f, R6 ;  /* 0x0000001fff077819 */ /* 0x000fc80000011606 */
[----:B------:R-:W-:Y:S01]  /*0250*/  LEA.HI.SX32 R13, R6, R7, 0x15 ;  /* 0x00000007060d7211 */ /* 0x000fe200078faaff */
[----:B------:R-:W3:Y:S03]  /*0260*/  LDC.64 R24, c[0x0][0x2a0] ;  /* 0x0000a800ff187b82 */ /* 0x000ee60000000a00 */
[----:B------:R-:W-:-:S04]  /*0270*/  LEA.HI R2, R13, R13, RZ, 0x9 ;  /* 0x0000000d0d027211 */ /* 0x000fc800078f48ff */
[----:B------:R-:W-:-:S05]  /*0280*/  LOP3.LUT R2, R2, 0xfffffe00, RZ, 0xc0, !PT ;  /* 0xfffffe0002027812 */ /* 0x000fca00078ec0ff */
[----:B------:R-:W-:-:S04]  /*0290*/  IMAD.IADD R43, R13, 0x1, -R2 ;  /* 0x000000010d2b7824 */ /* 0x000fc800078e0a02 */
[C---:B--2---:R-:W-:Y:S01]  /*02a0*/  IMAD.WIDE R2, R43.reuse, 0x4, R4 ;  /* 0x000000042b027825 */ /* 0x044fe200078e0204 */
[----:B------:R-:W-:-:S13]  /*02b0*/  ISETP.GE.AND P4, PT, R43, 0x80, PT ;  /* 0x000000802b00780c */ /* 0x000fda0003f86270 */
[----:B------:R-:W2:Y:S01]  /*02c0*/  @!P4 LDG.E.EL R18, desc[UR4][R2.64] ;  /* 0x000000040212c981 */ /* 0x000ea2000c2e1900 */
[----:B------:R-:W-:-:S03]  /*02d0*/  VIADD R12, R0, 0x200 ;  /* 0x00000200000c7836 */ /* 0x000fc60000000000 */
[----:B------:R-:W2:Y:S01]  /*02e0*/  @!P4 LDG.E.EL R44, desc[UR4][R2.64] ;  /* 0x00000004022cc981 */ /* 0x000ea2000c2e1900 */
[----:B------:R-:W-:-:S03]  /*02f0*/  IMAD.HI R14, R12, 0x78787879, RZ ;  /* 0x787878790c0e7827 */ /* 0x000fc600078e02ff */
[----:B------:R-:W2:Y:S02]  /*0300*/  @!P4 LDG.E.EL R56, desc[UR4][R2.64] ;  /* 0x000000040238c981 */ /* 0x000ea4000c2e1900 */
[----:B------:R-:W-:Y:S02]  /*0310*/  SHF.R.U32.HI R15, RZ, 0x1f, R14 ;  /* 0x0000001fff0f7819 */ /* 0x000fe4000001160e */
[----:B------:R1:W2:Y:S02]  /*0320*/  @!P4 LDG.E.EL R19, desc[UR4][R2.64] ;  /* 0x000000040213c981 */ /* 0x0002a4000c2e1900 */
[----:B------:R-:W-:-:S04]  /*0330*/  LEA.HI.SX32 R21, R14, R15, 0x15 ;  /* 0x0000000f0e157211 */ /* 0x000fc800078faaff */
[----:B------:R-:W-:-:S04]  /*0340*/  LEA.HI R8, R21, R21, RZ, 0x9 ;  /* 0x0000001515087211 */ /* 0x000fc800078f48ff */
[----:B------:R-:W-:-:S05]  /*0350*/  LOP3.LUT R8, R8, 0xfffffe00, RZ, 0xc0, !PT ;  /* 0xfffffe0008087812 */ /* 0x000fca00078ec0ff */
[----:B------:R-:W-:Y:S02]  /*0360*/  IMAD.IADD R41, R21, 0x1, -R8 ;  /* 0x0000000115297824 */ /* 0x000fe400078e0a08 */
[----:B------:R-:W1:Y:S03]  /*0370*/  LDC.64 R8, c[0x0][0x298] ;  /* 0x0000a600ff087b82 */ /* 0x000e660000000a00 */
[C---:B------:R-:W-:Y:S01]  /*0380*/  ISETP.GE.AND P1, PT, R41.reuse, 0x80, PT ;  /* 0x000000802900780c */ /* 0x040fe20003f26270 */
[----:B------:R-:W-:-:S12]  /*0390*/  IMAD.WIDE R4, R41, 0x4, R4 ;  /* 0x0000000429047825 */ /* 0x000fd800078e0204 */
[----:B------:R-:W2:Y:S04]  /*03a0*/  @!P1 LDG.E.EL R92, desc[UR4][R4.64] ;  /* 0x00000004045c9981 */ /* 0x000ea8000c2e1900 */
[----:B------:R-:W2:Y:S01]  /*03b0*/  @!P1 LDG.E.EL R93, desc[UR4][R4.64] ;  /* 0x00000004045d9981 */ /* 0x000ea2000c2e1900 */
[----:B------:R-:W-:-:S03]  /*03c0*/  ISETP.GT.AND P3, PT, R43, 0x1bf, PT ;  /* 0x000001bf2b00780c */ /* 0x000fc60003f64270 */
[----:B------:R-:W2:Y:S01]  /*03d0*/  @!P1 LDG.E.EL R89, desc[UR4][R4.64] ;  /* 0x0000000404599981 */ /* 0x000ea2000c2e1900 */
[----:B-1----:R-:W-:-:S03]  /*03e0*/  IMAD.WIDE R2, R43, 0x4, R8 ;  /* 0x000000042b027825 */ /* 0x002fc600078e0208 */
[----:B------:R-:W2:Y:S06]  /*03f0*/  @!P1 LDG.E.EL R36, desc[UR4][R4.64] ;  /* 0x0000000404249981 */ /* 0x000eac000c2e1900 */
[----:B------:R-:W2:Y:S01]  /*0400*/  @P3 LDG.E.EL R88, desc[UR4][R2.64+-0x700] ;  /* 0xfff9000402583981 */ /* 0x000ea2000c2e1900 */
[C---:B------:R-:W-:Y:S01]  /*0410*/  ISETP.GT.AND P5, PT, R41.reuse, 0x1bf, PT ;  /* 0x000001bf2900780c */ /* 0x040fe20003fa4270 */
[----:B------:R-:W-:Y:S02]  /*0420*/  IMAD.WIDE R8, R41, 0x4, R8 ;  /* 0x0000000429087825 */ /* 0x000fe400078e0208 */
[----:B------:R-:W2:Y:S04]  /*0430*/  @P3 LDG.E.EL R37, desc[UR4][R2.64+-0x700] ;  /* 0xfff9000402253981 */ /* 0x000ea8000c2e1900 */
[----:B------:R-:W2:Y:S04]  /*0440*/  @P3 LDG.E.EL R34, desc[UR4][R2.64+-0x700] ;  /* 0xfff9000402223981 */ /* 0x000ea8000c2e1900 */
[----:B------:R1:W2:Y:S04]  /*0450*/  @P3 LDG.E.EL R35, desc[UR4][R2.64+-0x700] ;  /* 0xfff9000402233981 */ /* 0x0002a8000c2e1900 */
[----:B------:R-:W2:Y:S04]  /*0460*/  @P5 LDG.E.EL R29, desc[UR4][R8.64+-0x700] ;  /* 0xfff90004081d5981 */ /* 0x000ea8000c2e1900 */
[----:B------:R-:W2:Y:S01]  /*0470*/  @P5 LDG.E.EL R28, desc[UR4][R8.64+-0x700] ;  /* 0xfff90004081c5981 */ /* 0x000ea2000c2e1900 */
[----:B01----:R-:W0:Y:S03]  /*0480*/  LDC.64 R2, c[0x0][0x270] ;  /* 0x00009c00ff027b82 */ /* 0x003e260000000a00 */
[----:B------:R-:W2:Y:S04]  /*0490*/  @P5 LDG.E.EL R31, desc[UR4][R8.64+-0x700] ;  /* 0xfff90004081f5981 */ /* 0x000ea8000c2e1900 */
[----:B------:R1:W2:Y:S01]  /*04a0*/  @P5 LDG.E.EL R30, desc[UR4][R8.64+-0x700] ;  /* 0xfff90004081e5981 */ /* 0x0002a2000c2e1900 */
[C---:B------:R-:W-:Y:S01]  /*04b0*/  LOP3.LUT R4, R43.reuse, 0xffffffc0, RZ, 0xc0, !PT ;  /* 0xffffffc02b047812 */ /* 0x040fe200078ec0ff */
[----:B-1----:R-:W1:Y:S03]  /*04c0*/  LDC.64 R8, c[0x0][0x228] ;  /* 0x00008a00ff087b82 */ /* 0x002e660000000a00 */
[----:B------:R-:W-:Y:S01]  /*04d0*/  ISETP.NE.AND P2, PT, R4, 0x180, PT ;  /* 0x000001800400780c */ /* 0x000fe20003f45270 */
[----:B----4-:R-:W-:Y:S01]  /*04e0*/  IMAD.WIDE R4, R43, 0x4, R10 ;  /* 0x000000042b047825 */ /* 0x010fe200078e020a */
[----:B------:R-:W-:-:S02]  /*04f0*/  LEA.HI.SX32 R23, R6, R7, 0xc ;  /* 0x0000000706177211 */ /* 0x000fc400078f62ff */
[----:B------:R-:W-:Y:S01]  /*0500*/  LEA.HI.SX32 R40, R14, R15, 0xc ;  /* 0x0000000f0e287211 */ /* 0x000fe200078f62ff */
[----:B------:R-:W-:Y:S01]  /*0510*/  IMAD R13, R13, -0x1100, R0 ;  /* 0xffffef000d0d7824 */ /* 0x000fe200078e0200 */
[----:B------:R-:W4:Y:S01]  /*0520*/  @!P4 LDG.E.EL R72, desc[UR4][R4.64] ;  /* 0x000000040448c981 */ /* 0x000f22000c2e1900 */
[----:B0-----:R-:W-:Y:S01]  /*0530*/  IMAD.WIDE R6, R43, 0x4, R2 ;  /* 0x000000042b067825 */ /* 0x001fe200078e0202 */
[----:B------:R-:W0:Y:S02]  /*0540*/  LDC.64 R14, c[0x0][0x290] ;  /* 0x0000a400ff0e7b82 */ /* 0x000e240000000a00 */
[----:B------:R-:W4:Y:S01]  /*0550*/  @!P4 LDG.E.EL R60, desc[UR4][R4.64] ;  /* 0x00000004043cc981 */ /* 0x000f22000c2e1900 */
[----:B------:R-:W-:-:S03]  /*0560*/  IMAD R21, R21, -0x1100, R12 ;  /* 0xffffef0015157824 */ /* 0x000fc600078e020c */
[----:B------:R-:W4:Y:S01]  /*0570*/  @!P4 LDG.E.EL R62, desc[UR4][R4.64] ;  /* 0x00000004043ec981 */ /* 0x000f22000c2e1900 */
[----:B------:R-:W-:-:S03]  /*0580*/  IMAD R38, R23, 0x110000, R13 ;  /* 0x0011000017267824 */ /* 0x000fc600078e020d */
[----:B------:R1:W4:Y:S01]  /*0590*/  @!P4 LDG.E.EL R57, desc[UR4][R4.64] ;  /* 0x000000040439c981 */ /* 0x000322000c2e1900 */
[----:B------:R-:W-:-:S03]  /*05a0*/  VIADD R45, R43, 0xffffff80 ;  /* 0xffffff802b2d7836 */ /* 0x000fc60000000000 */
[----:B------:R-:W4:Y:S01]  /*05b0*/  @!P2 LDG.E.EL R61, desc[UR4][R6.64+-0x600] ;  /* 0xfffa0004063da981 */ /* 0x000f22000c2e1900 */
[----:B------:R-:W-:-:S03]  /*05c0*/  VIADD R42, R41, 0xffffff80 ;  /* 0xffffff80292a7836 */ /* 0x000fc60000000000 */
[----:B------:R-:W4:Y:S01]  /*05d0*/  @!P2 LDG.E.EL R73, desc[UR4][R6.64+-0x600] ;  /* 0xfffa00040649a981 */ /* 0x000f22000c2e1900 */
[----:B-1----:R-:W-:-:S03]  /*05e0*/  IMAD.WIDE R4, R43, 0x4, R8 ;  /* 0x000000042b047825 */ /* 0x002fc600078e0208 */
[----:B------:R-:W4:Y:S01]  /*05f0*/  @!P2 LDG.E.EL R67, desc[UR4][R6.64+-0x600] ;  /* 0xfffa00040643a981 */ /* 0x000f22000c2e1900 */
[----:B------:R-:W-:-:S03]  /*0600*/  IMAD R21, R40, 0x110000, R21 ;  /* 0x0011000028157824 */ /* 0x000fc600078e0215 */
[----:B------:R1:W4:Y:S01]  /*0610*/  @!P2 LDG.E.EL R63, desc[UR4][R6.64+-0x600] ;  /* 0xfffa0004063fa981 */ /* 0x000322000c2e1900 */
[----:B------:R-:W-:-:S03]  /*0620*/  IMAD R38, R45, 0x1100, R38 ;  /* 0x000011002d267824 */ /* 0x000fc600078e0226 */
[----:B------:R-:W4:Y:S01]  /*0630*/  @!P4 LDG.E.EL R71, desc[UR4][R4.64] ;  /* 0x000000040447c981 */ /* 0x000f22000c2e1900 */
[----:B------:R-:W-:-:S03]  /*0640*/  IMAD R39, R42, 0x1100, R21 ;  /* 0x000011002a277824 */ /* 0x000fc600078e0215 */
[----:B------:R-:W4:Y:S01]  /*0650*/  @!P4 LDG.E.EL R68, desc[UR4][R4.64] ;  /* 0x000000040444c981 */ /* 0x000f22000c2e1900 */
[----:B-1----:R-:W-:-:S03]  /*0660*/  IMAD.WIDE R6, R41, 0x4, R10 ;  /* 0x0000000429067825 */ /* 0x002fc600078e020a */
[----:B------:R-:W4:Y:S04]  /*0670*/  @!P4 LDG.E.EL R49, desc[UR4][R4.64] ;  /* 0x000000040431c981 */ /* 0x000f28000c2e1900 */
[----:B------:R1:W4:Y:S01]  /*0680*/  @!P4 LDG.E.EL R53, desc[UR4][R4.64] ;  /* 0x000000040435c981 */ /* 0x000322000c2e1900 */
[----:B------:R-:W-:-:S03]  /*0690*/  IMAD R98, R23, -0xcc000, R38 ;  /* 0xfff3400017627824 */ /* 0x000fc600078e0226 */
[----:B------:R-:W4:Y:S04]  /*06a0*/  @!P1 LDG.E.EL R75, desc[UR4][R6.64] ;  /* 0x00000004064b9981 */ /* 0x000f28000c2e1900 */
[----:B------:R-:W4:Y:S01]  /*06b0*/  @!P1 LDG.E.EL R69, desc[UR4][R6.64] ;  /* 0x0000000406459981 */ /* 0x000f22000c2e1900 */
[----:B-1----:R-:W-:-:S03]  /*06c0*/  IMAD R5, R40, -0x220000, R12 ;  /* 0xffde000028057824 */ /* 0x002fc600078e020c */
[----:B------:R-:W4:Y:S04]  /*06d0*/  @!P1 LDG.E.EL R74, desc[UR4][R6.64] ;  /* 0x00000004064a9981 */ /* 0x000f28000c2e1900 */
[----:B------:R1:W4:Y:S01]  /*06e0*/  @!P1 LDG.E.EL R59, desc[UR4][R6.64] ;  /* 0x00000004063b9981 */ /* 0x000322000c2e1900 */
[C---:B------:R-:W-:Y:S02]  /*06f0*/  IMAD R95, R40.reuse, 0x88000, R5 ;  /* 0x00088000285f7824 */ /* 0x040fe400078e0205 */
[----:B------:R-:W-:Y:S02]  /*0700*/  IMAD R40, R40, -0xcc000, R39 ;  /* 0xfff3400028287824 */ /* 0x000fe400078e0227 */
[----:B-1----:R-:W-:-:S04]  /*0710*/  IMAD.WIDE R6, R41, 0x4, R8 ;  /* 0x0000000429067825 */ /* 0x002fc800078e0208 */
[----:B------:R-:W-:Y:S01]  /*0720*/  VIADD R13, R98, 0xffeac000 ;  /* 0xffeac000620d7836 */ /* 0x000fe20000000000 */
[----:B------:R-:W4:Y:S01]  /*0730*/  @!P1 LDG.E.EL R50, desc[UR4][R6.64] ;  /* 0x0000000406329981 */ /* 0x000f22000c2e1900 */
[----:B------:R-:W-:-:S03]  /*0740*/  VIADD R5, R40, 0xffeac000 ;  /* 0xffeac00028057836 */ /* 0x000fc60000000000 */
[----:B------:R-:W4:Y:S04]  /*0750*/  @!P1 LDG.E.EL R46, desc[UR4][R6.64] ;  /* 0x00000004062e9981 */ /* 0x000f28000c2e1900 */
[----:B------:R-:W4:Y:S04]  /*0760*/  @!P1 LDG.E.EL R47, desc[UR4][R6.64] ;  /* 0x00000004062f9981 */ /* 0x000f28000c2e1900 */
[----:B------:R5:W4:Y:S01]  /*0770*/  @!P1 LDG.E.EL R48, desc[UR4][R6.64] ;  /* 0x0000000406309981 */ /* 0x000b22000c2e1900 */
[----:B------:R-:W-:-:S04]  /*0780*/  IMAD.WIDE R12, R13, 0x4, R16 ;  /* 0x000000040d0c7825 */ /* 0x000fc800078e0210 */
[----:B------:R-:W-:-:S04]  /*0790*/  IMAD.WIDE R16, R5, 0x4, R16 ;  /* 0x0000000405107825 */ /* 0x000fc800078e0210 */
[----:B-----5:R-:W-:Y:S01]  /*07a0*/  IMAD.WIDE R6, R43, 0x4, R26 ;  /* 0x000000042b067825 */ /* 0x020fe200078e021a */
[----:B------:R-:W-:-:S04]  /*07b0*/  CS2R R4, SRZ ;  /* 0x0000000000047805 */ /* 0x000fc8000001ff00 */
[----:B------:R-:W5:Y:S01]  /*07c0*/  @!P4 LDG.E.EL R70, desc[UR4][R6.64] ;  /* 0x000000040646c981 */ /* 0x000f62000c2e1900 */
[----:B0-----:R-:W-:-:S03]  /*07d0*/  IMAD.WIDE R54, R41, 0x4, R14 ;  /* 0x0000000429367825 */ /* 0x001fc600078e020e */
[----:B------:R-:W4:Y:S04]  /*07e0*/  @!P4 LDG.E.EL R58, desc[UR4][R6.64] ;  /* 0x00000004063ac981 */ /* 0x000f28000c2e1900 */
[----:B------:R-:W4:Y:S04]  /*07f0*/  @!P4 LDG.E.EL R52, desc[UR4][R6.64] ;  /* 0x000000040634c981 */ /* 0x000f28000c2e1900 */
[----:B------:R0:W4:Y:S04]  /*0800*/  @!P4 LDG.E.EL R51, desc[UR4][R6.64] ;  /* 0x000000040633c981 */ /* 0x000128000c2e1900 */
[----:B------:R-:W4:Y:S04]  /*0810*/  @P5 LDG.E.EL R83, desc[UR4][R54.64+-0x700] ;  /* 0xfff9000436535981 */ /* 0x000f28000c2e1900 */
[----:B------:R-:W4:Y:S01]  /*0820*/  @P5 LDG.E.EL R86, desc[UR4][R54.64+-0x700] ;  /* 0xfff9000436565981 */ /* 0x000f22000c2e1900 */
[----:B0-----:R-:W-:Y:S01]  /*0830*/  CS2R R6, SRZ ;  /* 0x0000000000067805 */ /* 0x001fe2000001ff00 */
[C---:B------:R-:W-:Y:S01]  /*0840*/  IMAD R8, R23.reuse, -0x220000, R0 ;  /* 0xffde000017087824 */ /* 0x040fe200078e0200 */
[----:B------:R-:W-:Y:S01]  /*0850*/  CS2R R10, SRZ ;  /* 0x00000000000a7805 */ /* 0x000fe2000001ff00 */
[----:B------:R-:W4:Y:S04]  /*0860*/  @P5 LDG.E.EL R82, desc[UR4][R54.64+-0x700] ;  /* 0xfff9000436525981 */ /* 0x000f28000c2e1900 */
[----:B------:R0:W4:Y:S01]  /*0870*/  @P5 LDG.E.128 R4, desc[UR4][R16.64] ;  /* 0x0000000410045981 */ /* 0x000122000c1e1d00 */
[----:B------:R-:W-:Y:S01]  /*0880*/  IMAD R77, R23, 0x88000, R8 ;  /* 0x00088000174d7824 */ /* 0x000fe200078e0208 */
[----:B------:R-:W-:-:S02]  /*0890*/  CS2R R8, SRZ ;  /* 0x0000000000087805 */ /* 0x000fc4000001ff00 */
[----:B------:R-:W-:Y:S01]  /*08a0*/  CS2R R64, SRZ ;  /* 0x0000000000407805 */ /* 0x000fe2000001ff00 */
[----:B------:R-:W1:Y:S03]  /*08b0*/  LDC.64 R22, c[0x0][0x2a8] ;  /* 0x0000aa00ff167b82 */ /* 0x000e660000000a00 */
[----:B------:R3:W4:Y:S01]  /*08c0*/  @P3 LDG.E.128 R8, desc[UR4][R12.64] ;  /* 0x000000040c083981 */ /* 0x000722000c1e1d00 */
[----:B0-----:R-:W-:-:S05]  /*08d0*/  IMAD.WIDE R16, R43, 0x4, R14 ;  /* 0x000000042b107825 */ /* 0x001fca00078e020e */
[----:B------:R-:W4:Y:S01]  /*08e0*/  @P3 LDG.E.EL R64, desc[UR4][R16.64+-0x700] ;  /* 0xfff9000410403981 */ /* 0x000f22000c2e1900 */
[----:B------:R-:W-:Y:S01]  /*08f0*/  IMAD.MOV.U32 R76, RZ, RZ, RZ ;  /* 0x000000ffff4c7224 */ /* 0x000fe200078e00ff */
[----:B------:R-:W-:Y:S02]  /*0900*/  CS2R R80, SRZ ;  /* 0x0000000000507805 */ /* 0x000fe4000001ff00 */
[----:B---3--:R-:W-:Y:S02]  /*0910*/  CS2R R12, SRZ ;  /* 0x00000000000c7805 */ /* 0x008fe4000001ff00 */
[----:B------:R-:W-:Y:S01]  /*0920*/  CS2R R14, SRZ ;  /* 0x00000000000e7805 */ /* 0x000fe2000001ff00 */
[----:B------:R-:W-:Y:S01]  /*0930*/  IMAD.WIDE R94, R95, 0x4, R90 ;  /* 0x000000045f5e7825 */ /* 0x000fe200078e025a */
[----:B------:R-:W-:Y:S01]  /*0940*/  CS2R R78, SRZ ;  /* 0x00000000004e7805 */ /* 0x000fe2000001ff00 */
[----:B------:R-:W3:Y:S04]  /*0950*/  @P3 LDG.E.EL R76, desc[UR4][R16.64+-0x700] ;  /* 0xfff90004104c3981 */ /* 0x000ee8000c2e1900 */
[----:B------:R-:W3:Y:S04]  /*0960*/  @P5 LDG.E.EL R80, desc[UR4][R54.64+-0x700] ;  /* 0xfff9000436505981 */ /* 0x000ee8000c2e1900 */
[----:B------:R-:W3:Y:S01]  /*0970*/  @!P1 LDG.E.128 R12, desc[UR4][R94.64] ;  /* 0x000000045e0c9981 */ /* 0x000ee2000c1e1d00 */
[----:B------:R-:W-:Y:S01]  /*0980*/  CS2R R84, SRZ ;  /* 0x0000000000547805 */ /* 0x000fe2000001ff00 */
[----:B------:R-:W-:-:S02]  /*0990*/  IMAD.WIDE R20, R41, 0x4, R24 ;  /* 0x0000000429147825 */ /* 0x000fc400078e0218 */
[----:B------:R-:W3:Y:S02]  /*09a0*/  @P3 LDG.E.EL R66, desc[UR4][R16.64+-0x700] ;  /* 0xfff9000410423981 */ /* 0x000ee4000c2e1900 */
[----:B-1----:R-:W-:Y:S02]  /*09b0*/  IMAD.WIDE R32, R41, 0x4, R22 ;  /* 0x0000000429207825 */ /* 0x002fe400078e0216 */
[----:B------:R-:W3:Y:S04]  /*09c0*/  @P5 LDG.E.EL R79, desc[UR4][R20.64+-0x700] ;  /* 0xfff90004144f5981 */ /* 0x000ee8000c2e1900 */
[----:B------:R-:W3:Y:S01]  /*09d0*/  @P5 LDG.E.EL R85, desc[UR4][R32.64+-0x700] ;  /* 0xfff9000420555981 */ /* 0x000ee2000c2e1900 */
[----:B--2---:R-:W-:-:S03]  /*09e0*/  SEL R18, R18, RZ, !P4 ;  /* 0x000000ff12127207 */ /* 0x004fc60006000000 */
[----:B------:R0:W2:Y:S02]  /*09f0*/  @P3 LDG.E.EL R65, desc[UR4][R16.64+-0x700] ;  /* 0xfff9000410413981 */ /* 0x0000a4000c2e1900 */
[----:B------:R-:W-:Y:S01]  /*0a00*/  FADD R99, R18, 9.9999997473787516356e-06 ;  /* 0x3727c5ac12637421 */ /* 0x000fe20000000000 */
[----:B------:R-:W-:-:S05]  /*0a10*/  SEL R44, R44, RZ, !P4 ;  /* 0x000000ff2c2c7207 */ /* 0x000fca0006000000 */
[----:B------:R-:W1:Y:S01]  /*0a20*/  MUFU.SQRT R99, R99 ;  /* 0x0000006300637308 */ /* 0x000e620000002000 */
[----:B------:R-:W-:Y:S01]  /*0a30*/  FADD R101, R44, 9.9999997473787516356e-06 ;  /* 0x3727c5ac2c657421 */ /* 0x000fe20000000000 */
[----:B------:R-:W-:Y:S02]  /*0a40*/  SEL R103, R56, RZ, !P4 ;  /* 0x000000ff38677207 */ /* 0x000fe40006000000 */
[----:B0-----:R-:W-:Y:S02]  /*0a50*/  CS2R R16, SRZ ;  /* 0x0000000000107805 */ /* 0x001fe4000001ff00 */
[----:B------:R-:W-:Y:S02]  /*0a60*/  SEL R105, R19, RZ, !P4 ;  /* 0x000000ff13697207 */ /* 0x000fe40006000000 */
[----:B------:R-:W0:Y:S01]  /*0a70*/  MUFU.SQRT R101, R101 ;  /* 0x0000006500657308 */ /* 0x000e220000002000 */
[----:B------:R-:W-:Y:S01]  /*0a80*/  CS2R R18, SRZ ;  /* 0x0000000000127805 */ /* 0x000fe2000001ff00 */
[----:B------:R-:W-:Y:S01]  /*0a90*/  IMAD.WIDE R90, R77, 0x4, R90 ;  /* 0x000000044d5a7825 */ /* 0x000fe200078e025a */
[----:B-1----:R-:W-:-:S02]  /*0aa0*/  FSETP.GT.AND P6, PT, R99, 8.50705917302346158658e+37, PT ;  /* 0x7e8000006300780b */ /* 0x002fc40003fc4000 */
[----:B------:R-:W-:Y:S01]  /*0ab0*/  FSETP.GEU.AND P0, PT, R99, 1.175494350822287508e-38, PT ;  /* 0x008000006300780b */ /* 0x000fe20003f0e000 */
[----:B------:R-:W-:Y:S02]  /*0ac0*/  IMAD.MOV.U32 R44, RZ, RZ, 0x3e800000 ;  /* 0x3e800000ff2c7424 */ /* 0x000fe400078e00ff */
[----:B------:R-:W-:Y:S01]  /*0ad0*/  FADD R103, R103, 9.9999997473787516356e-06 ;  /* 0x3727c5ac67677421 */ /* 0x000fe20000000000 */
[----:B------:R1:W2:Y:S02]  /*0ae0*/  @!P4 LDG.E.128 R16, desc[UR4][R90.64] ;  /* 0x000000045a10c981 */ /* 0x0002a4000c1e1d00 */
[----:B------:R-:W-:-:S03]  /*0af0*/  FSEL R110, R44, 1, P6 ;  /* 0x3f8000002c6e7808 */ /* 0x000fc60003000000 */
[----:B------:R-:W1:Y:S02]  /*0b00*/  MUFU.SQRT R103, R103 ;  /* 0x0000006700677308 */ /* 0x000e640000002000 */
[----:B------:R-:W-:Y:S01]  /*0b10*/  @P6 FMUL R99, R99, 0.25 ;  /* 0x3e80000063636820 */ /* 0x000fe20000400000 */
[----:B0-----:R-:W-:Y:S01]  /*0b20*/  FSETP.GT.AND P6, PT, R101, 8.50705917302346158658e+37, PT ;  /* 0x7e8000006500780b */ /* 0x001fe20003fc4000 */
[----:B------:R-:W-:Y:S02]  /*0b30*/  @!P0 FMUL R110, R110, 16777216 ;  /* 0x4b8000006e6e8820 */ /* 0x000fe40000400000 */
[----:B------:R-:W-:Y:S01]  /*0b40*/  @!P0 FMUL R99, R99, 16777216 ;  /* 0x4b80000063638820 */ /* 0x000fe20000400000 */
[----:B------:R-:W-:Y:S01]  /*0b50*/  FSETP.GEU.AND P0, PT, R101, 1.175494350822287508e-38, PT ;  /* 0x008000006500780b */ /* 0x000fe20003f0e000 */
[----:B------:R-:W-:Y:S01]  /*0b60*/  FADD R105, R105, 9.9999997473787516356e-06 ;  /* 0x3727c5ac69697421 */ /* 0x000fe20000000000 */
[----:B------:R-:W-:Y:S02]  /*0b70*/  FSEL R111, R44, 1, P6 ;  /* 0x3f8000002c6f7808 */ /* 0x000fe40003000000 */
[----:B------:R-:W-:-:S03]  /*0b80*/  SEL R92, R92, RZ, !P1 ;  /* 0x000000ff5c5c7207 */ /* 0x000fc60004800000 */
[----:B------:R-:W0:Y:S02]  /*0b90*/  MUFU.SQRT R105, R105 ;  /* 0x0000006900697308 */ /* 0x000e240000002000 */
[----:B------:R-:W-:Y:S01]  /*0ba0*/  @P6 FMUL R101, R101, 0.25 ;  /* 0x3e80000065656820 */ /* 0x000fe20000400000 */
[----:B-1----:R-:W-:-:S03]  /*0bb0*/  FSETP.GT.AND P6, PT, R103, 8.50705917302346158658e+37, PT ;  /* 0x7e8000006700780b */ /* 0x002fc60003fc4000 */
[----:B------:R-:W-:Y:S01]  /*0bc0*/  @!P0 FMUL R101, R101, 16777216 ;  /* 0x4b80000065658820 */ /* 0x000fe20000400000 */
[----:B------:R-:W-:Y:S01]  /*0bd0*/  @!P0 FMUL R111, R111, 16777216 ;  /* 0x4b8000006f6f8820 */ /* 0x000fe20000400000 */
[----:B------:R-:W-:Y:S01]  /*0be0*/  FSETP.GEU.AND P0, PT, R103, 1.175494350822287508e-38, PT ;  /* 0x008000006700780b */ /* 0x000fe20003f0e000 */
[----:B------:R-:W-:Y:S01]  /*0bf0*/  FADD R114, R92, 9.9999997473787516356e-06 ;  /* 0x3727c5ac5c727421 */ /* 0x000fe20000000000 */
[----:B------:R-:W-:Y:S02]  /*0c00*/  FSEL R112, R44, 1, P6 ;  /* 0x3f8000002c707808 */ /* 0x000fe40003000000 */
[----:B------:R-:W-:-:S03]  /*0c10*/  SEL R93, R93, RZ, !P1 ;  /* 0x000000ff5d5d7207 */ /* 0x000fc60004800000 */
[----:B------:R-:W1:Y:S01]  /*0c20*/  MUFU.SQRT R114, R114 ;  /* 0x0000007200727308 */ /* 0x000e620000002000 */
[----:B------:R-:W-:Y:S01]  /*0c30*/  @P6 FMUL R103, R103, 0.25 ;  /* 0x3e80000067676820 */ /* 0x000fe20000400000 */
[----:B0-----:R-:W-:Y:S01]  /*0c40*/  FSETP.GT.AND P6, PT, R105, 8.50705917302346158658e+37, PT ;  /* 0x7e8000006900780b */ /* 0x001fe20003fc4000 */
[----:B------:R-:W-:-:S04]  /*0c50*/  IMAD.WIDE R26, R41, 0x4, R26 ;  /* 0x00000004291a7825 */ /* 0x000fc800078e021a */
[----:B------:R-:W-:Y:S01]  /*0c60*/  @!P0 FMUL R103, R103, 16777216 ;  /* 0x4b80000067678820 */ /* 0x000fe20000400000 */
[----:B------:R-:W-:Y:S01]  /*0c70*/  @!P0 FMUL R112, R112, 16777216 ;  /* 0x4b80000070708820 */ /* 0x000fe20000400000 */
[----:B------:R-:W-:Y:S01]  /*0c80*/  FSETP.GEU.AND P0, PT, R105, 1.175494350822287508e-38, PT ;  /* 0x008000006900780b */ /* 0x000fe20003f0e000 */
[----:B------:R-:W-:Y:S01]  /*0c90*/  FADD R115, R93, 9.9999997473787516356e-06 ;  /* 0x3727c5ac5d737421 */ /* 0x000fe20000000000 */
[----:B------:R-:W-:Y:S01]  /*0ca0*/  CS2R R54, SRZ ;  /* 0x0000000000367805 */ /* 0x000fe2000001ff00 */
[----:B------:R-:W2:Y:S01]  /*0cb0*/  @!P1 LDG.E.EL R87, desc[UR4][R26.64] ;  /* 0x000000041a579981 */ /* 0x000ea2000c2e1900 */
[----:B------:R-:W-:Y:S01]  /*0cc0*/  IMAD.MOV.U32 R56, RZ, RZ, RZ ;  /* 0x000000ffff387224 */ /* 0x000fe200078e00ff */
[----:B------:R-:W-:Y:S02]  /*0cd0*/  FSEL R113, R44, 1, P6 ;  /* 0x3f8000002c717808 */ /* 0x000fe40003000000 */
[----:B------:R-:W0:Y:S01]  /*0ce0*/  MUFU.SQRT R115, R115 ;  /* 0x0000007300737308 */ /* 0x000e220000002000 */
[----:B------:R-:W-:Y:S01]  /*0cf0*/  @P6 FMUL R105, R105, 0.25 ;  /* 0x3e80000069696820 */ /* 0x000fe20000400000 */
[----:B------:R-:W2:Y:S01]  /*0d00*/  @!P1 LDG.E.EL R54, desc[UR4][R26.64] ;  /* 0x000000041a369981 */ /* 0x000ea2000c2e1900 */
[----:B-1----:R-:W-:-:S02]  /*0d10*/  FSETP.GT.AND P6, PT, R114, 8.50705917302346158658e+37, PT ;  /* 0x7e8000007200780b */ /* 0x002fc40003fc4000 */
[----:B------:R-:W-:Y:S01]  /*0d20*/  SEL R118, R89, RZ, !P1 ;  /* 0x000000ff59767207 */ /* 0x000fe20004800000 */
[----:B------:R-:W-:Y:S01]  /*0d30*/  @!P0 FMUL R105, R105, 16777216 ;  /* 0x4b80000069698820 */ /* 0x000fe20000400000 */
[----:B------:R-:W-:Y:S01]  /*0d40*/  @!P0 FMUL R113, R113, 16777216 ;  /* 0x4b80000071718820 */ /* 0x000fe20000400000 */
[----:B------:R-:W2:Y:S01]  /*0d50*/  @!P1 LDG.E.EL R56, desc[UR4][R26.64] ;  /* 0x000000041a389981 */ /* 0x000ea2000c2e1900 */
[----:B------:R-:W-:Y:S01]  /*0d60*/  FSETP.GEU.AND P0, PT, R114, 1.175494350822287508e-38, PT ;  /* 0x008000007200780b */ /* 0x000fe20003f0e000 */
[----:B------:R-:W-:Y:S02]  /*0d70*/  FADD R118, R118, 9.9999997473787516356e-06 ;  /* 0x3727c5ac76767421 */ /* 0x000fe40000000000 */
[----:B------:R1:W2:Y:S01]  /*0d80*/  @!P1 LDG.E.EL R55, desc[UR4][R26.64] ;  /* 0x000000041a379981 */ /* 0x0002a2000c2e1900 */
[----:B------:R-:W-:Y:S02]  /*0d90*/  SEL R106, R88, RZ, P3 ;  /* 0x000000ff586a7207 */ /* 0x000fe40001800000 */
[----:B------:R-:W-:Y:S01]  /*0da0*/  CS2R R88, SRZ ;  /* 0x0000000000587805 */ /* 0x000fe2000001ff00 */
[----:B------:R-:W-:Y:S01]  /*0db0*/  IMAD.WIDE R24, R43, 0x4, R24 ;  /* 0x000000042b187825 */ /* 0x000fe200078e0218 */
[----:B------:R-:W-:-:S03]  /*0dc0*/  FSEL R116, R44, 1, P6 ;  /* 0x3f8000002c747808 */ /* 0x000fc60003000000 */
[----:B------:R-:W-:Y:S01]  /*0dd0*/  IMAD.WIDE R22, R43, 0x4, R22 ;  /* 0x000000042b167825 */ /* 0x000fe200078e0216 */
[----:B------:R-:W-:Y:S01]  /*0de0*/  CS2R R90, SRZ ;  /* 0x00000000005a7805 */ /* 0x000fe2000001ff00 */
[----:B------:R-:W1:Y:S02]  /*0df0*/  MUFU.SQRT R118, R118 ;  /* 0x0000007600767308 */ /* 0x000e640000002000 */
[----:B------:R-:W-:Y:S01]  /*0e00*/  @P6 FMUL R114, R114, 0.25 ;  /* 0x3e80000072726820 */ /* 0x000fe20000400000 */
[C---:B0-----:R-:W-:Y:S01]  /*0e10*/  FSETP.GT.AND P6, PT, R115.reuse, 8.50705917302346158658e+37, PT ;  /* 0x7e8000007300780b */ /* 0x041fe20003fc4000 */
[----:B------:R-:W2:Y:S01]  /*0e20*/  @P3 LDG.E.EL R78, desc[UR4][R24.64+-0x700] ;  /* 0xfff90004184e3981 */ /* 0x000ea2000c2e1900 */
[----:B------:R-:W-:Y:S01]  /*0e30*/  @!P0 FMUL R116, R116, 16777216 ;  /* 0x4b80000074748820 */ /* 0x000fe20000400000 */
[----:B------:R-:W-:Y:S01]  /*0e40*/  @!P0 FMUL R114, R114, 16777216 ;  /* 0x4b80000072728820 */ /* 0x000fe20000400000 */
[----:B------:R-:W-:Y:S01]  /*0e50*/  SEL R36, R36, RZ, !P1 ;  /* 0x000000ff24247207 */ /* 0x000fe20004800000 */
[----:B------:R-:W2:Y:S01]  /*0e60*/  @P3 LDG.E.EL R89, desc[UR4][R22.64+-0x700] ;  /* 0xfff9000416593981 */ /* 0x000ea2000c2e1900 */
[----:B------:R-:W-:Y:S01]  /*0e70*/  FSETP.GEU.AND P0, PT, R115, 1.175494350822287508e-38, PT ;  /* 0x008000007300780b */ /* 0x000fe20003f0e000 */
[----:B------:R-:W-:Y:S01]  /*0e80*/  IMAD.MOV.U32 R77, RZ, RZ, RZ ;  /* 0x000000ffff4d7224 */ /* 0x000fe200078e00ff */
[----:B------:R-:W-:Y:S01]  /*0e90*/  CS2R R92, SRZ ;  /* 0x00000000005c7805 */ /* 0x000fe2000001ff00 */
[----:B------:R-:W2:Y:S01]  /*0ea0*/  @P3 LDG.E.EL R81, desc[UR4][R24.64+-0x700] ;  /* 0xfff9000418513981 */ /* 0x000ea2000c2e1900 */
[----:B------:R-:W-:-:S02]  /*0eb0*/  CS2R R96, SRZ ;  /* 0x0000000000607805 */ /* 0x000fc4000001ff00 */
[----:B------:R-:W-:Y:S02]  /*0ec0*/  CS2R R94, SRZ ;  /* 0x00000000005e7805 */ /* 0x000fe4000001ff00 */
[----:B------:R-:W-:Y:S01]  /*0ed0*/  SEL R31, R31, RZ, P5 ;  /* 0x000000ff1f1f7207 */ /* 0x000fe20002800000 */
[----:B------:R-:W2:Y:S01]  /*0ee0*/  @P3 LDG.E.EL R91, desc[UR4][R22.64+-0x700] ;  /* 0xfff90004165b3981 */ /* 0x000ea2000c2e1900 */
[----:B------:R-:W-:Y:S01]  /*0ef0*/  FADD R36, R36, 9.9999997473787516356e-06 ;  /* 0x3727c5ac24247421 */ /* 0x000fe20000000000 */
[----:B------:R-:W-:Y:S01]  /*0f00*/  FSEL R117, R44, 1, P6 ;  /* 0x3f8000002c757808 */ /* 0x000fe20003000000 */
[----:B-1----:R-:W0:Y:S01]  /*0f10*/  LDC.64 R26, c[0x0][0x280] ;  /* 0x0000a000ff1a7b82 */ /* 0x002e220000000a00 */
[----:B------:R-:W2:Y:S01]  /*0f20*/  @P3 LDG.E.EL R77, desc[UR4][R24.64+-0x700] ;  /* 0xfff90004184d3981 */ /* 0x000ea2000c2e1900 */
[----:B------:R-:W1:Y:S01]  /*0f30*/  MUFU.SQRT R121, R36 ;  /* 0x0000002400797308 */ /* 0x000e620000002000 */
[----:B------:R-:W-:Y:S02]  /*0f40*/  @P6 FMUL R115, R115, 0.25 ;  /* 0x3e80000073736820 */ /* 0x000fe40000400000 */
[----:B------:R-:W2:Y:S01]  /*0f50*/  @P3 LDG.E.EL R88, desc[UR4][R22.64+-0x700] ;  /* 0xfff9000416583981 */ /* 0x000ea2000c2e1900 */
[C---:B------:R-:W-:Y:S01]  /*0f60*/  FSETP.GT.AND P6, PT, R118.reuse, 8.50705917302346158658e+37, PT ;  /* 0x7e8000007600780b */ /* 0x040fe20003fc4000 */
[----:B------:R-:W-:Y:S01]  /*0f70*/  @!P0 FMUL R115, R115, 16777216 ;  /* 0x4b80000073738820 */ /* 0x000fe20000400000 */
[----:B------:R-:W-:Y:S01]  /*0f80*/  @!P0 FMUL R117, R117, 16777216 ;  /* 0x4b80000075758820 */ /* 0x000fe20000400000 */
[----:B------:R-:W2:Y:S01]  /*0f90*/  @P3 LDG.E.EL R84, desc[UR4][R24.64+-0x700] ;  /* 0xfff9000418543981 */ /* 0x000ea2000c2e1900 */
[----:B------:R-:W-:-:S03]  /*0fa0*/  FSETP.GEU.AND P0, PT, R118, 1.175494350822287508e-38, PT ;  /* 0x008000007600780b */ /* 0x000fc60003f0e000 */
[----:B------:R1:W2:Y:S01]  /*0fb0*/  @P3 LDG.E.EL R90, desc[UR4][R22.64+-0x700] ;  /* 0xfff90004165a3981 */ /* 0x0002a2000c2e1900 */
[----:B------:R-:W-:-:S03]  /*0fc0*/  FADD R106, R106, 9.9999997473787516356e-06 ;  /* 0x3727c5ac6a6a7421 */ /* 0x000fc60000000000 */
[----:B------:R-:W2:Y:S04]  /*0fd0*/  @P5 LDG.E.EL R92, desc[UR4][R20.64+-0x700] ;  /* 0xfff90004145c5981 */ /* 0x000ea8000c2e1900 */
[----:B------:R-:W2:Y:S01]  /*0fe0*/  @P5 LDG.E.EL R97, desc[UR4][R32.64+-0x700] ;  /* 0xfff9000420615981 */ /* 0x000ea2000c2e1900 */
[----:B------:R-:W-:Y:S01]  /*0ff0*/  FSEL R119, R44, 1, P6 ;  /* 0x3f8000002c777808 */ /* 0x000fe20003000000 */
[----:B------:R-:W0:Y:S01]  /*1000*/  MUFU.SQRT R106, R106 ;  /* 0x0000006a006a7308 */ /* 0x000e220000002000 */
[----:B-1----:R-:W-:Y:S01]  /*1010*/  SEL R23, R29, RZ, P5 ;  /* 0x000000ff1d177207 */ /* 0x002fe20002800000 */
[----:B------:R-:W2:Y:S01]  /*1020*/  @P5 LDG.E.EL R93, desc[UR4][R20.64+-0x700] ;  /* 0xfff90004145d5981 */ /* 0x000ea2000c2e1900 */
[----:B------:R-:W-:Y:S01]  /*1030*/  SEL R22, R28, RZ, P5 ;  /* 0x000000ff1c167207 */ /* 0x000fe20002800000 */
[----:B------:R-:W-:Y:S01]  /*1040*/  @P6 FMUL R118, R118, 0.25 ;  /* 0x3e80000076766820 */ /* 0x000fe20000400000 */
[----:B------:R-:W-:Y:S01]  /*1050*/  SEL R30, R30, RZ, P5 ;  /* 0x000000ff1e1e7207 */ /* 0x000fe20002800000 */
[----:B------:R-:W2:Y:S01]  /*1060*/  @P5 LDG.E.EL R96, desc[UR4][R32.64+-0x700] ;  /* 0xfff9000420605981 */ /* 0x000ea2000c2e1900 */
[----:B------:R-:W1:Y:S01]  /*1070*/  LDC.64 R28, c[0x0][0x260] ;  /* 0x00009800ff1c7b82 */ /* 0x000e620000000a00 */
[----:B------:R-:W-:Y:S01]  /*1080*/  FSETP.GT.AND P6, PT, R121, 8.50705917302346158658e+37, PT ;  /* 0x7e8000007900780b */ /* 0x000fe20003fc4000 */
[----:B------:R-:W-:Y:S01]  /*1090*/  @!P0 FMUL R118, R118, 16777216 ;  /* 0x4b80000076768820 */ /* 0x000fe20000400000 */
[----:B------:R-:W-:Y:S01]  /*10a0*/  SEL R37, R37, RZ, P3 ;  /* 0x000000ff25257207 */ /* 0x000fe20001800000 */
[----:B------:R-:W-:Y:S01]  /*10b0*/  @!P0 FMUL R119, R119, 16777216 ;  /* 0x4b80000077778820 */ /* 0x000fe20000400000 */
[----:B------:R-:W-:Y:S01]  /*10c0*/  SEL R24, R34, RZ, P3 ;  /* 0x000000ff22187207 */ /* 0x000fe20001800000 */
[----:B------:R-:W2:Y:S01]  /*10d0*/  @P5 LDG.E.EL R94, desc[UR4][R20.64+-0x700] ;  /* 0xfff90004145e5981 */ /* 0x000ea2000c2e1900 */
[----:B------:R-:W-:Y:S01]  /*10e0*/  SEL R25, R35, RZ, P3 ;  /* 0x000000ff23197207 */ /* 0x000fe20001800000 */
[----:B------:R-:W-:Y:S01]  /*10f0*/  FADD R124, R31, 9.9999997473787516356e-06 ;  /* 0x3727c5ac1f7c7421 */ /* 0x000fe20000000000 */
[----:B------:R-:W-:Y:S01]  /*1100*/  FSETP.GEU.AND P0, PT, R121, 1.175494350822287508e-38, PT ;  /* 0x008000007900780b */ /* 0x000fe20003f0e000 */
[----:B------:R0:W2:Y:S01]  /*1110*/  @P5 LDG.E.EL R95, desc[UR4][R32.64+-0x700] ;  /* 0xfff90004205f5981 */ /* 0x0000a2000c2e1900 */
[----:B------:R-:W-:-:S02]  /*1120*/  FADD R125, R30, 9.9999997473787516356e-06 ;  /* 0x3727c5ac1e7d7421 */ /* 0x000fc40000000000 */
[----:B------:R-:W5:Y:S01]  /*1130*/  LDC.64 R30, c[0x0][0x268] ;  /* 0x00009a00ff1e7b82 */ /* 0x000f620000000a00 */
[----:B------:R-:W-:Y:S01]  /*1140*/  FADD R107, R37, 9.9999997473787516356e-06 ;  /* 0x3727c5ac256b7421 */ /* 0x000fe20000000000 */
[----:B------:R-:W-:Y:S01]  /*1150*/  FADD R24, R24, 9.9999997473787516356e-06 ;  /* 0x3727c5ac18187421 */ /* 0x000fe20000000000 */
[----:B------:R-:W-:Y:S01]  /*1160*/  FADD R25, R25, 9.9999997473787516356e-06 ;  /* 0x3727c5ac19197421 */ /* 0x000fe20000000000 */
[----:B------:R-:W-:Y:S01]  /*1170*/  FSEL R120, R44, 1, P6 ;  /* 0x3f8000002c787808 */ /* 0x000fe20003000000 */
[----:B------:R-:W-:Y:S01]  /*1180*/  @P6 FMUL R121, R121, 0.25 ;  /* 0x3e80000079796820 */ /* 0x000fe20000400000 */
[----:B------:R-:W-:Y:S01]  /*1190*/  MUFU.SQRT R108, R24 ;  /* 0x00000018006c7308 */ /* 0x000fe20000002000 */
[----:B0-----:R-:W-:Y:S01]  /*11a0*/  FSETP.GT.AND P6, PT, R106, 8.50705917302346158658e+37, PT ;  /* 0x7e8000006a00780b */ /* 0x001fe20003fc4000 */
[----:B------:R-:W-:Y:S01]  /*11b0*/  FADD R23, R23, 9.9999997473787516356e-06 ;  /* 0x3727c5ac17177421 */ /* 0x000fe20000000000 */
[----:B------:R-:W-:-:S05]  /*11c0*/  @!P0 FMUL R121, R121, 16777216 ;  /* 0x4b80000079798820 */ /* 0x000fca0000400000 */
[----:B------:R0:W-:Y:S01]  /*11d0*/  MUFU.SQRT R130, R25 ;  /* 0x0000001900827308 */ /* 0x0001e20000002000 */
[----:B------:R-:W-:Y:S01]  /*11e0*/  @!P0 FMUL R120, R120, 16777216 ;  /* 0x4b80000078788820 */ /* 0x000fe20000400000 */
[----:B------:R-:W-:Y:S01]  /*11f0*/  FADD R22, R22, 9.9999997473787516356e-06 ;  /* 0x3727c5ac16167421 */ /* 0x000fe20000000000 */
[----:B------:R-:W-:-:S05]  /*1200*/  FSETP.GEU.AND P0, PT, R106, 1.175494350822287508e-38, PT ;  /* 0x008000006a00780b */ /* 0x000fca0003f0e000 */
[----:B------:R-:W1:Y:S01]  /*1210*/  MUFU.SQRT R107, R107 ;  /* 0x0000006b006b7308 */ /* 0x000e620000002000 */
[----:B0-----:R-:W0:Y:S01]  /*1220*/  LDC.64 R24, c[0x0][0x278] ;  /* 0x00009e00ff187b82 */ /* 0x001e220000000a00 */
[----:B------:R-:W-:Y:S01]  /*1230*/  VIADD R33, R98, 0xffef0000 ;  /* 0xffef000062217836 */ /* 0x000fe20000000000 */
[----:B------:R-:W-:-:S03]  /*1240*/  CS2R R20, SRZ ;  /* 0x0000000000147805 */ /* 0x000fc6000001ff00 */
[----:B-1----:R-:W-:Y:S02]  /*1250*/  IMAD.WIDE R32, R33, 0x4, R28 ;  /* 0x0000000421207825 */ /* 0x002fe400078e021c */
[----:B------:R-:W-:Y:S01]  /*1260*/  MUFU.SQRT R132, R23 ;  /* 0x0000001700847308 */ /* 0x000fe20000002000 */
[----:B------:R-:W-:Y:S01]  /*1270*/  FSEL R122, R44, 1, P6 ;  /* 0x3f8000002c7a7808 */ /* 0x000fe20003000000 */
[----:B------:R-:W-:-:S06]  /*1280*/  @P6 FMUL R106, R106, 0.25 ;  /* 0x3e8000006a6a6820 */ /* 0x000fcc0000400000 */
[----:B------:R1:W-:Y:S01]  /*1290*/  MUFU.SQRT R133, R22 ;  /* 0x0000001600857308 */ /* 0x0003e20000002000 */
[----:B------:R-:W-:Y:S02]  /*12a0*/  FSETP.GT.AND P6, PT, R107, 8.50705917302346158658e+37, PT ;  /* 0x7e8000006b00780b */ /* 0x000fe40003fc4000 */
[----:B-1----:R-:W-:-:S05]  /*12b0*/  CS2R R22, SRZ ;  /* 0x0000000000167805 */ /* 0x002fca000001ff00 */
[----:B------:R1:W-:Y:S01]  /*12c0*/  MUFU.RCP R127, R99 ;  /* 0x00000063007f7308 */ /* 0x0003e20000001000 */
[----:B------:R-:W-:Y:S01]  /*12d0*/  @!P0 FMUL R106, R106, 16777216 ;  /* 0x4b8000006a6a8820 */ /* 0x000fe20000400000 */
[----:B------:R-:W-:Y:S01]  /*12e0*/  @!P0 FMUL R122, R122, 16777216 ;  /* 0x4b8000007a7a8820 */ /* 0x000fe20000400000 */
[----:B------:R5:W2:Y:S01]  /*12f0*/  @!P2 LDG.E.128 R20, desc[UR4][R32.64] ;  /* 0x000000042014a981 */ /* 0x000aa2000c1e1d00 */
[----:B-1----:R-:W-:Y:S02]  /*1300*/  CS2R R98, SRZ ;  /* 0x0000000000627805 */ /* 0x002fe4000001ff00 */
[----:B------:R-:W-:Y:S01]  /*1310*/  FSETP.GEU.AND P0, PT, R107, 1.175494350822287508e-38, PT ;  /* 0x008000006b00780b */ /* 0x000fe20003f0e000 */
[C---:B-----5:R-:W-:Y:S01]  /*1320*/  IMAD.WIDE R32, R43.reuse, 0x4, R30 ;  /* 0x000000042b207825 */ /* 0x060fe200078e021e */
[----:B------:R1:W-:Y:S04]  /*1330*/  MUFU.RCP R126, R101 ;  /* 0x00000065007e7308 */ /* 0x0003e80000001000 */
[----:B------:R-:W5:Y:S01]  /*1340*/  @!P2 LDG.E.EL R98, desc[UR4][R32.64+-0x600] ;  /* 0xfffa00042062a981 */ /* 0x000f62000c2e1900 */
[----:B0-----:R-:W-:-:S03]  /*1350*/  IMAD.WIDE R34, R43, 0x4, R24 ;  /* 0x000000042b227825 */ /* 0x001fc600078e0218 */
[----:B------:R0:W-:Y:S01]  /*1360*/  MUFU.RCP R128, R105 ;  /* 0x0000006900807308 */ /* 0x0001e20000001000 */
[----:B-1----:R-:W-:Y:S01]  /*1370*/  CS2R R100, SRZ ;  /* 0x0000000000647805 */ /* 0x002fe2000001ff00 */
[----:B------:R-:W-:Y:S01]  /*1380*/  IMAD.WIDE R36, R43, 0x4, R26 ;  /* 0x000000042b247825 */ /* 0x000fe200078e021a */
[----:B------:R-:W-:-:S03]  /*1390*/  FSEL R123, R44, 1, P6 ;  /* 0x3f8000002c7b7808 */ /* 0x000fc60003000000 */
[----:B------:R-:W-:Y:S01]  /*13a0*/  @P6 FMUL R107, R107, 0.25 ;  /* 0x3e8000006b6b6820 */ /* 0x000fe20000400000 */
[----:B------:R-:W5:Y:S01]  /*13b0*/  @!P2 LDG.E.EL R99, desc[UR4][R32.64+-0x600] ;  /* 0xfffa00042063a981 */ /* 0x000f62000c2e1900 */
[----:B0-----:R-:W-:Y:S02]  /*13c0*/  CS2R R104, SRZ ;  /* 0x0000000000687805 */ /* 0x001fe4000001ff00 */
[----:B------:R-:W-:Y:S01]  /*13d0*/  FSETP.GT.AND P6, PT, R108, 8.50705917302346158658e+37, PT ;  /* 0x7e8000006c00780b */ /* 0x000fe20003fc4000 */
[----:B------:R-:W5:Y:S01]  /*13e0*/  @!P2 LDG.E.EL R101, desc[UR4][R34.64+-0x600] ;  /* 0xfffa00042265a981 */ /* 0x000f62000c2e1900 */
[----:B------:R-:W-:-:S03]  /*13f0*/  @!P0 FMUL R107, R107, 16777216 ;  /* 0x4b8000006b6b8820 */ /* 0x000fc60000400000 */
[----:B------:R-:W5:Y:S01]  /*1400*/  @!P2 LDG.E.EL R104, desc[UR4][R36.64+-0x600] ;  /* 0xfffa00042468a981 */ /* 0x000f62000c2e1900 */
[----:B------:R-:W-:Y:S01]  /*1410*/  @!P0 FMUL R123, R123, 16777216 ;  /* 0x4b8000007b7b8820 */ /* 0x000fe20000400000 */
[----:B------:R0:W-:Y:S02]  /*1420*/  MUFU.RCP R129, R103 ;  /* 0x0000006700817308 */ /* 0x0001e40000001000 */
[----:B------:R-:W5:Y:S01]  /*1430*/  @!P2 LDG.E.EL R100, desc[UR4][R32.64+-0x600] ;  /* 0xfffa00042064a981 */ /* 0x000f62000c2e1900 */
[----:B------:R-:W-:-:S03]  /*1440*/  FSETP.GEU.AND P0, PT, R108, 1.175494350822287508e-38, PT ;  /* 0x008000006c00780b */ /* 0x000fc60003f0e000 */
[----:B------:R1:W5:Y:S01]  /*1450*/  @!P2 LDG.E.EL R105, desc[UR4][R32.64+-0x600] ;  /* 0xfffa00042069a981 */ /* 0x000362000c2e1900 */
[----:B0-----:R-:W-:Y:S01]  /*1460*/  CS2R R102, SRZ ;  /* 0x0000000000667805 */ /* 0x001fe2000001ff00 */
[----:B------:R-:W-:Y:S01]  /*1470*/  @P6 FMUL R108, R108, 0.25 ;  /* 0x3e8000006c6c6820 */ /* 0x000fe20000400000 */
[----:B------:R-:W-:Y:S04]  /*1480*/  MUFU.RCP R135, R106 ;  /* 0x0000006a00877308 */ /* 0x000fe80000001000 */
[----:B------:R-:W5:Y:S04]  /*1490*/  @!P2 LDG.E.EL R102, desc[UR4][R34.64+-0x600] ;  /* 0xfffa00042266a981 */ /* 0x000f68000c2e1900 */
[----:B------:R-:W5:Y:S01]  /*14a0*/  @!P2 LDG.E.EL R103, desc[UR4][R36.64+-0x600] ;  /* 0xfffa00042467a981 */ /* 0x000f62000c2e1900 */
[----:B------:R0:W-:Y:S01]  /*14b0*/  MUFU.RCP R134, R107 ;  /* 0x0000006b00867308 */ /* 0x0001e20000001000 */
[----:B------:R-:W-:Y:S01]  /*14c0*/  @!P0 FMUL R108, R108, 16777216 ;  /* 0x4b8000006c6c8820 */ /* 0x000fe20000400000 */
[----:B0-----:R-:W-:-:S06]  /*14d0*/  CS2R R106, SRZ ;  /* 0x00000000006a7805 */ /* 0x001fcc000001ff00 */
[----:B------:R0:W-:Y:S01]  /*14e0*/  MUFU.RCP R136, R108 ;  /* 0x0000006c00887308 */ /* 0x0001e20000001000 */
[----:B------:R-:W5:Y:S04]  /*14f0*/  @!P2 LDG.E.EL R106, desc[UR4][R34.64+-0x600] ;  /* 0xfffa0004226aa981 */ /* 0x000f68000c2e1900 */
[----:B------:R-:W5:Y:S01]  /*1500*/  @!P2 LDG.E.EL R107, desc[UR4][R36.64+-0x600] ;  /* 0xfffa0004246ba981 */ /* 0x000f62000c2e1900 */
[----:B0-----:R-:W-:Y:S02]  /*1510*/  CS2R R108, SRZ ;  /* 0x00000000006c7805 */ /* 0x001fe4000001ff00 */
[----:B------:R-:W-:Y:S01]  /*1520*/  FSEL R137, R44, 1, P6 ;  /* 0x3f8000002c897808 */ /* 0x000fe20003000000 */
[----:B------:R-:W0:Y:S03]  /*1530*/  MUFU.SQRT R124, R124 ;  /* 0x0000007c007c7308 */ /* 0x000e260000002000 */
[----:B------:R-:W5:Y:S04]  /*1540*/  @!P2 LDG.E.EL R109, desc[UR4][R34.64+-0x600] ;  /* 0xfffa0004226da981 */ /* 0x000f68000c2e1900 */
[----:B------:R0:W5:Y:S01]  /*1550*/  @!P2 LDG.E.EL R108, desc[UR4][R36.64+-0x600] ;  /* 0xfffa0004246ca981 */ /* 0x000162000c2e1900 */
[C---:B------:R-:W-:Y:S01]  /*1560*/  FSETP.GT.AND P6, PT, R130.reuse, 8.50705917302346158658e+37, PT ;  /* 0x7e8000008200780b */ /* 0x040fe20003fc4000 */
[----:B------:R-:W-:Y:S01]  /*1570*/  @!P0 FMUL R137, R137, 16777216 ;  /* 0x4b80000089898820 */ /* 0x000fe20000400000 */
[----:B------:R-:W-:Y:S01]  /*1580*/  FSETP.GEU.AND P0, PT, R130, 1.175494350822287508e-38, PT ;  /* 0x008000008200780b */ /* 0x000fe20003f0e000 */
[----:B------:R-:W1:Y:S01]  /*1590*/  MUFU.SQRT R125, R125 ;  /* 0x0000007d007d7308 */ /* 0x000e620000002000 */
[----:B------:R-:W-:-:S09]  /*15a0*/  FSEL R139, R44, 1, P6 ;  /* 0x3f8000002c8b7808 */ /* 0x000fd20003000000 */
[----:B------:R-:W-:Y:S01]  /*15b0*/  @P6 FMUL R130, R130, 0.25 ;  /* 0x3e80000082826820 */ /* 0x000fe20000400000 */
[----:B0-----:R-:W-:Y:S01]  /*15c0*/  FSETP.GT.AND P6, PT, R124, 8.50705917302346158658e+37, PT ;  /* 0x7e8000007c00780b */ /* 0x001fe20003fc4000 */
[----:B------:R-:W-:Y:S02]  /*15d0*/  @!P0 FMUL R139, R139, 16777216 ;  /* 0x4b8000008b8b8820 */ /* 0x000fe40000400000 */
[----:B------:R-:W-:Y:S01]  /*15e0*/  @!P0 FMUL R130, R130, 16777216 ;  /* 0x4b80000082828820 */ /* 0x000fe20000400000 */
[----:B------:R-:W-:Y:S02]  /*15f0*/  FSETP.GEU.AND P0, PT, R124, 1.175494350822287508e-38, PT ;  /* 0x008000007c00780b */ /* 0x000fe40003f0e000 */
[----:B------:R-:W-:-:S07]  /*1600*/  FSEL R141, R44, 1, P6 ;  /* 0x3f8000002c8d7808 */ /* 0x000fce0003000000 */
[----:B------:R-:W-:Y:S01]  /*1610*/  @P6 FMUL R124, R124, 0.25 ;  /* 0x3e8000007c7c6820 */ /* 0x000fe20000400000 */
[----:B-1----:R-:W-:-:S03]  /*1620*/  FSETP.GT.AND P6, PT, R125, 8.50705917302346158658e+37, PT ;  /* 0x7e8000007d00780b */ /* 0x002fc60003fc4000 */
[----:B------:R-:W-:Y:S01]  /*1630*/  @!P0 FMUL R124, R124, 16777216 ;  /* 0x4b8000007c7c8820 */ /* 0x000fe20000400000 */
[----:B------:R-:W-:Y:S01]  /*1640*/  @!P0 FMUL R141, R141, 16777216 ;  /* 0x4b8000008d8d8820 */ /* 0x000fe20000400000 */
[----:B------:R-:W-:Y:S02]  /*1650*/  FSETP.GEU.AND P0, PT, R125, 1.175494350822287508e-38, PT ;  /* 0x008000007d00780b */ /* 0x000fe40003f0e000 */
[----:B------:R-:W-:-:S06]  /*1660*/  FSEL R138, R44, 1, P6 ;  /* 0x3f8000002c8a7808 */ /* 0x000fcc0003000000 */
[----:B------:R-:W-:Y:S01]  /*1670*/  @P6 FMUL R125, R125, 0.25 ;  /* 0x3e8000007d7d6820 */ /* 0x000fe20000400000 */
[----:B------:R-:W-:-:S04]  /*1680*/  FSETP.GT.AND P6, PT, R132, 8.50705917302346158658e+37, PT ;  /* 0x7e8000008400780b */ /* 0x000fc80003fc4000 */
[----:B------:R-:W-:Y:S01]  /*1690*/  @!P0 FMUL R125, R125, 16777216 ;  /* 0x4b8000007d7d8820 */ /* 0x000fe20000400000 */
[----:B------:R-:W-:Y:S01]  /*16a0*/  @!P0 FMUL R138, R138, 16777216 ;  /* 0x4b8000008a8a8820 */ /* 0x000fe20000400000 */
[C---:B------:R-:W-:Y:S01]  /*16b0*/  FSETP.GEU.AND P0, PT, R132.reuse, 1.175494350822287508e-38, PT ;  /* 0x008000008400780b */ /* 0x040fe20003f0e000 */
[----:B------:R-:W0:Y:S06]  /*16c0*/  MUFU.RCP R32, R115 ;  /* 0x0000007300207308 */ /* 0x000e2c0000001000 */
[----:B------:R-:W-:-:S06]  /*16d0*/  @P6 FMUL R132, R132, 0.25 ;  /* 0x3e80000084846820 */ /* 0x000fcc0000400000 */
[----:B------:R-:W-:Y:S01]  /*16e0*/  @!P0 FMUL R132, R132, 16777216 ;  /* 0x4b80000084848820 */ /* 0x000fe20000400000 */
[----:B------:R-:W-:Y:S01]  /*16f0*/  MUFU.RCP R124, R124 ;  /* 0x0000007c007c7308 */ /* 0x000fe20000001000 */
[----:B------:R-:W-:Y:S02]  /*1700*/  FSEL R33, R44, 1, P6 ;  /* 0x3f8000002c217808 */ /* 0x000fe40003000000 */
[----:B------:R-:W-:-:S05]  /*1710*/  FSETP.GT.AND P6, PT, R133, 8.50705917302346158658e+37, PT ;  /* 0x7e8000008500780b */ /* 0x000fca0003fc4000 */
[----:B------:R-:W1:Y:S01]  /*1720*/  MUFU.RCP R132, R132 ;  /* 0x0000008400847308 */ /* 0x000e620000001000 */
[----:B------:R-:W-:Y:S01]  /*1730*/  @!P0 FMUL R33, R33, 16777216 ;  /* 0x4b80000021218820 */ /* 0x000fe20000400000 */
[----:B------:R-:W-:Y:S01]  /*1740*/  FSETP.GEU.AND P0, PT, R133, 1.175494350822287508e-38, PT ;  /* 0x008000008500780b */ /* 0x000fe20003f0e000 */
[----:B0-----:R-:W-:Y:S01]  /*1750*/  FMUL R117, R32, R117 ;  /* 0x0000007520757220 */ /* 0x001fe20000400000 */
[----:B----4-:R-:W-:Y:S02]  /*1760*/  SEL R32, R6, RZ, P5 ;  /* 0x000000ff06207207 */ /* 0x010fe40002800000 */
[----:B------:R-:W-:Y:S02]  /*1770*/  SEL R83, R83, RZ, P5 ;  /* 0x000000ff53537207 */ /* 0x000fe40002800000 */
[----:B------:R-:W-:Y:S02]  /*1780*/  SEL R6, R5, RZ, P5 ;  /* 0x000000ff05067207 */ /* 0x000fe40002800000 */
[----:B------:R-:W-:-:S02]  /*1790*/  SEL R86, R86, RZ, P5 ;  /* 0x000000ff56567207 */ /* 0x000fc40002800000 */
[----:B------:R-:W-:Y:S01]  /*17a0*/  SEL R5, R4, RZ, P5 ;  /* 0x000000ff04057207 */ /* 0x000fe20002800000 */
[----:B------:R-:W-:Y:S01]  /*17b0*/  FADD R4, R32, -R83 ;  /* 0x8000005320047221 */ /* 0x000fe20000000000 */
[----:B-1----:R-:W-:Y:S01]  /*17c0*/  FMUL R37, R132, R33 ;  /* 0x0000002184257220 */ /* 0x002fe20000400000 */
[----:B------:R-:W-:Y:S01]  /*17d0*/  SEL R33, R7, RZ, P5 ;  /* 0x000000ff07217207 */ /* 0x000fe20002800000 */
[----:B------:R-:W-:Y:S01]  /*17e0*/  FMUL R124, R124, R141 ;  /* 0x0000008d7c7c7220 */ /* 0x000fe20000400000 */
[----:B------:R-:W-:Y:S01]  /*17f0*/  FADD R7, R5, -R86 ;  /* 0x8000005605077221 */ /* 0x000fe20000000000 */
[----:B------:R-:W-:Y:S01]  /*1800*/  @P6 FMUL R133, R133, 0.25 ;  /* 0x3e80000085856820 */ /* 0x000fe20000400000 */
[----:B------:R-:W-:Y:S01]  /*1810*/  FMUL R32, R37, R4 ;  /* 0x0000000425207220 */ /* 0x000fe20000400000 */
[----:B------:R-:W-:Y:S01]  /*1820*/  SEL R82, R82, RZ, P5 ;  /* 0x000000ff52527207 */ /* 0x000fe20002800000 */
[----:B------:R-:W-:Y:S01]  /*1830*/  FMUL R4, R124, R7 ;  /* 0x000000077c047220 */ /* 0x000fe20000400000 */
[----:B------:R-:W-:Y:S01]  /*1840*/  @!P0 FMUL R133, R133, 16777216 ;  /* 0x4b80000085858820 */ /* 0x000fe20000400000 */
[----:B------:R-:W-:Y:S01]  /*1850*/  SEL R7, R61, RZ, !P2 ;  /* 0x000000ff3d077207 */ /* 0x000fe20005000000 */
[----:B------:R-:W-:Y:S01]  /*1860*/  MUFU.RCP R131, R114 ;  /* 0x0000007200837308 */ /* 0x000fe20000001000 */
[----:B------:R-:W-:Y:S01]  /*1870*/  FADD R5, R33, -R82 ;  /* 0x8000005221057221 */ /* 0x000fe20000000000 */
[----:B------:R-:W-:-:S02]  /*1880*/  SEL R33, R11, RZ, P3 ;  /* 0x000000ff0b217207 */ /* 0x000fc40001800000 */
[----:B------:R-:W-:Y:S01]  /*1890*/  FADD R7, R7, 9.9999997473787516356e-06 ;  /* 0x3727c5ac07077421 */ /* 0x000fe20000000000 */
[----:B------:R-:W-:-:S03]  /*18a0*/  SEL R11, R8, RZ, P3 ;  /* 0x000000ff080b7207 */ /* 0x000fc60001800000 */
[----:B------:R-:W0:Y:S01]  /*18b0*/  MUFU.RCP R114, R133 ;  /* 0x0000008500727308 */ /* 0x000e220000001000 */
[----:B------:R-:W-:Y:S02]  /*18c0*/  SEL R8, R9, RZ, P3 ;  /* 0x000000ff09087207 */ /* 0x000fe40001800000 */
[----:B------:R-:W-:Y:S02]  /*18d0*/  SEL R9, R64, RZ, P3 ;  /* 0x000000ff40097207 */ /* 0x000fe40001800000 */
[----:B------:R-:W-:-:S03]  /*18e0*/  FSEL R35, R44, 1, P6 ;  /* 0x3f8000002c237808 */ /* 0x000fc60003000000 */
[----:B------:R-:W1:Y:S01]  /*18f0*/  MUFU.SQRT R7, R7 ;  /* 0x0000000700077308 */ /* 0x000e620000002000 */
[----:B------:R-:W-:Y:S01]  /*1900*/  FADD R8, R8, -R9 ;  /* 0x8000000908087221 */ /* 0x000fe20000000000 */
[----:B------:R-:W-:Y:S01]  /*1910*/  SEL R9, R73, RZ, !P2 ;  /* 0x000000ff49097207 */ /* 0x000fe20005000000 */
[----:B------:R-:W-:Y:S01]  /*1920*/  @!P0 FMUL R35, R35, 16777216 ;  /* 0x4b80000023238820 */ /* 0x000fe20000400000 */
[----:B---3--:R-:W-:-:S03]  /*1930*/  SEL R76, R76, RZ, P3 ;  /* 0x000000ff4c4c7207 */ /* 0x008fc60001800000 */
[----:B0-----:R-:W-:Y:S01]  /*1940*/  FMUL R114, R114, R35 ;  /* 0x0000002372727220 */ /* 0x001fe20000400000 */
[----:B------:R-:W-:Y:S01]  /*1950*/  FADD R9, R9, 9.9999997473787516356e-06 ;  /* 0x3727c5ac09097421 */ /* 0x000fe20000000000 */
[----:B------:R-:W-:Y:S01]  /*1960*/  SEL R35, R80, RZ, P5 ;  /* 0x000000ff50237207 */ /* 0x000fe20002800000 */
[----:B------:R-:W-:Y:S01]  /*1970*/  FADD R61, R33, -R76 ;  /* 0x8000004c213d7221 */ /* 0x000fe20000000000 */
[----:B------:R-:W0:Y:S01]  /*1980*/  MUFU.RCP R118, R118 ;  /* 0x0000007600767308 */ /* 0x000e220000001000 */
[----:B------:R-:W-:Y:S02]  /*1990*/  SEL R33, R13, RZ, !P1 ;  /* 0x000000ff0d217207 */ /* 0x000fe40004800000 */
[----:B------:R-:W-:Y:S02]  /*19a0*/  SEL R12, R12, RZ, !P1 ;  /* 0x000000ff0c0c7207 */ /* 0x000fe40004800000 */
[----:B------:R-:W-:Y:S01]  /*19b0*/  SEL R13, R75, RZ, !P1 ;  /* 0x000000ff4b0d7207 */ /* 0x000fe20004800000 */
[----:B------:R-:W-:Y:S01]  /*19c0*/  FADD R6, R6, -R35 ;  /* 0x8000002306067221 */ /* 0x000fe20000000000 */
[----:B------:R-:W-:Y:S01]  /*19d0*/  SEL R14, R14, RZ, !P1 ;  /* 0x000000ff0e0e7207 */ /* 0x000fe20004800000 */
[----:B------:R-:W3:Y:S01]  /*19e0*/  MUFU.SQRT R9, R9 ;  /* 0x0000000900097308 */ /* 0x000ee20000002000 */
[----:B------:R-:W-:-:S02]  /*19f0*/  SEL R35, R74, RZ, !P1 ;  /* 0x000000ff4a237207 */ /* 0x000fc40004800000 */
[----:B-1----:R-:W-:Y:S01]  /*1a00*/  FSETP.GT.AND P6, PT, R7, 8.50705917302346158658e+37, PT ;  /* 0x7e8000000700780b */ /* 0x002fe20003fc4000 */
[----:B------:R-:W-:Y:S01]  /*1a10*/  FMUL R116, R131, R116 ;  /* 0x0000007483747220 */ /* 0x000fe20000400000 */
[----:B------:R-:W-:Y:S01]  /*1a20*/  FADD R13, R12, -R13 ;  /* 0x8000000d0c0d7221 */ /* 0x000fe20000000000 */
[----:B------:R-:W-:Y:S02]  /*1a30*/  SEL R67, R67, RZ, !P2 ;  /* 0x000000ff43437207 */ /* 0x000fe40005000000 */
[----:B------:R-:W-:Y:S01]  /*1a40*/  SEL R12, R69, RZ, !P1 ;  /* 0x000000ff450c7207 */ /* 0x000fe20004800000 */
[----:B------:R-:W1:Y:S01]  /*1a50*/  MUFU.RCP R121, R121 ;  /* 0x0000007900797308 */ /* 0x000e620000001000 */
[----:B------:R-:W-:Y:S01]  /*1a60*/  FADD R14, R14, -R35 ;  /* 0x800000230e0e7221 */ /* 0x000fe20000000000 */
[----:B------:R-:W-:Y:S01]  /*1a70*/  FMUL R35, R116, R13 ;  /* 0x0000000d74237220 */ /* 0x000fe20000400000 */
[----:B------:R-:W-:Y:S01]  /*1a80*/  FADD R13, R67, 9.9999997473787516356e-06 ;  /* 0x3727c5ac430d7421 */ /* 0x000fe20000000000 */
[----:B------:R-:W-:Y:S01]  /*1a90*/  FADD R12, R33, -R12 ;  /* 0x8000000c210c7221 */ /* 0x000fe20000000000 */
[----:B------:R-:W-:-:S02]  /*1aa0*/  SEL R79, R79, RZ, P5 ;  /* 0x000000ff4f4f7207 */ /* 0x000fc40002800000 */
[----:B------:R-:W-:Y:S01]  /*1ab0*/  SEL R34, R85, RZ, P5 ;  /* 0x000000ff55227207 */ /* 0x000fe20002800000 */
[----:B0-----:R-:W-:Y:S01]  /*1ac0*/  FMUL R119, R118, R119 ;  /* 0x0000007776777220 */ /* 0x001fe20000400000 */
[----:B------:R-:W-:Y:S01]  /*1ad0*/  FMUL R117, R117, R12 ;  /* 0x0000000c75757220 */ /* 0x000fe20000400000 */
[C---:B------:R-:W-:Y:S01]  /*1ae0*/  FSETP.GEU.AND P0, PT, R7.reuse, 1.175494350822287508e-38, PT ;  /* 0x008000000700780b */ /* 0x040fe20003f0e000 */
[----:B------:R-:W0:Y:S01]  /*1af0*/  MUFU.SQRT R13, R13 ;  /* 0x0000000d000d7308 */ /* 0x000e220000002000 */
[----:B------:R-:W-:Y:S01]  /*1b00*/  @P6 FMUL R7, R7, 0.25 ;  /* 0x3e80000007076820 */ /* 0x000fe20000400000 */
[----:B------:R-:W-:Y:S01]  /*1b10*/  FSEL R12, R44, 1, P6 ;  /* 0x3f8000002c0c7808 */ /* 0x000fe20003000000 */
[----:B------:R-:W-:Y:S01]  /*1b20*/  FFMA R32, R79, R32, R34 ;  /* 0x000000204f207223 */ /* 0x000fe20000000022 */
[----:B---3--:R-:W-:Y:S01]  /*1b30*/  FSETP.GT.AND P6, PT, R9, 8.50705917302346158658e+37, PT ;  /* 0x7e8000000900780b */ /* 0x008fe20003fc4000 */
[----:B------:R-:W-:Y:S01]  /*1b40*/  FMUL R119, R119, R14 ;  /* 0x0000000e77777220 */ /* 0x000fe20000400000 */
[----:B------:R-:W-:-:S02]  /*1b50*/  SEL R15, R15, RZ, !P1 ;  /* 0x000000ff0f0f7207 */ /* 0x000fc40004800000 */
[----:B------:R-:W-:Y:S02]  /*1b60*/  SEL R34, R59, RZ, !P1 ;  /* 0x000000ff3b227207 */ /* 0x000fe40004800000 */
[----:B------:R-:W-:Y:S01]  /*1b70*/  SEL R14, R63, RZ, !P2 ;  /* 0x000000ff3f0e7207 */ /* 0x000fe20005000000 */
[----:B-1----:R-:W-:Y:S02]  /*1b80*/  FMUL R120, R121, R120 ;  /* 0x0000007879787220 */ /* 0x002fe40000400000 */
[----:B------:R-:W-:Y:S02]  /*1b90*/  FADD R15, R15, -R34 ;  /* 0x800000220f0f7221 */ /* 0x000fe40000000000 */
[----:B------:R-:W-:Y:S01]  /*1ba0*/  FADD R14, R14, 9.9999997473787516356e-06 ;  /* 0x3727c5ac0e0e7421 */ /* 0x000fe20000000000 */
[----:B------:R-:W-:Y:S01]  /*1bb0*/  @!P0 FMUL R7, R7, 16777216 ;  /* 0x4b80000007078820 */ /* 0x000fe20000400000 */
[----:B------:R-:W-:Y:S01]  /*1bc0*/  FMUL R120, R120, R15 ;  /* 0x0000000f78787220 */ /* 0x000fe20000400000 */
[----:B--2---:R-:W-:Y:S01]  /*1bd0*/  SEL R15, R17, RZ, !P4 ;  /* 0x000000ff110f7207 */ /* 0x004fe20006000000 */
[----:B------:R-:W-:Y:S01]  /*1be0*/  @!P0 FMUL R12, R12, 16777216 ;  /* 0x4b8000000c0c8820 */ /* 0x000fe20000400000 */
[----:B------:R-:W-:Y:S01]  /*1bf0*/  SEL R17, R16, RZ, !P4 ;  /* 0x000000ff10117207 */ /* 0x000fe20006000000 */
[----:B------:R-:W1:Y:S01]  /*1c00*/  MUFU.SQRT R14, R14 ;  /* 0x0000000e000e7308 */ /* 0x000e620000002000 */
[C---:B------:R-:W-:Y:S01]  /*1c10*/  FSETP.GEU.AND P0, PT, R9.reuse, 1.175494350822287508e-38, PT ;  /* 0x008000000900780b */ /* 0x040fe20003f0e000 */
[----:B------:R-:W-:Y:S01]  /*1c20*/  @P6 FMUL R9, R9, 0.25 ;  /* 0x3e80000009096820 */ /* 0x000fe20000400000 */
[----:B------:R-:W-:-:S02]  /*1c30*/  FSEL R16, R44, 1, P6 ;  /* 0x3f8000002c107808 */ /* 0x000fc40003000000 */
[----:B0-----:R-:W-:Y:S02]  /*1c40*/  FSETP.GT.AND P6, PT, R13, 8.50705917302346158658e+37, PT ;  /* 0x7e8000000d00780b */ /* 0x001fe40003fc4000 */
[----:B------:R-:W-:Y:S02]  /*1c50*/  SEL R33, R18, RZ, !P4 ;  /* 0x000000ff12217207 */ /* 0x000fe40006000000 */
[----:B------:R-:W-:Y:S02]  /*1c60*/  SEL R18, R60, RZ, !P4 ;  /* 0x000000ff3c127207 */ /* 0x000fe40006000000 */
[----:B------:R-:W-:-:S03]  /*1c70*/  SEL R72, R72, RZ, !P4 ;  /* 0x000000ff48487207 */ /* 0x000fc60006000000 */
[----:B------:R-:W-:Y:S01]  /*1c80*/  @!P0 FMUL R9, R9, 16777216 ;  /* 0x4b80000009098820 */ /* 0x000fe20000400000 */
[----:B------:R-:W-:Y:S01]  /*1c90*/  @!P0 FMUL R16, R16, 16777216 ;  /* 0x4b80000010108820 */ /* 0x000fe20000400000 */
[----:B------:R-:W-:Y:S01]  /*1ca0*/  FADD R18, R15, -R18 ;  /* 0x800000120f127221 */ /* 0x000fe20000000000 */
[C---:B------:R-:W-:Y:S01]  /*1cb0*/  FSETP.GEU.AND P0, PT, R13.reuse, 1.175494350822287508e-38, PT ;  /* 0x008000000d00780b */ /* 0x040fe20003f0e000 */
[----:B------:R-:W-:Y:S01]  /*1cc0*/  @P6 FMUL R13, R13, 0.25 ;  /* 0x3e8000000d0d6820 */ /* 0x000fe20000400000 */
[----:B------:R-:W-:Y:S02]  /*1cd0*/  SEL R19, R19, RZ, !P4 ;  /* 0x000000ff13137207 */ /* 0x000fe40006000000 */
[----:B------:R-:W-:Y:S02]  /*1ce0*/  SEL R34, R57, RZ, !P4 ;  /* 0x000000ff39227207 */ /* 0x000fe40006000000 */
[----:B------:R-:W-:Y:S01]  /*1cf0*/  FSEL R15, R44, 1, P6 ;  /* 0x3f8000002c0f7808 */ /* 0x000fe20003000000 */
[----:B------:R-:W-:Y:S01]  /*1d00*/  FMUL R110, R127, R110 ;  /* 0x0000006e7f6e7220 */ /* 0x000fe20000400000 */
[----:B-1----:R-:W-:Y:S01]  /*1d10*/  FSETP.GT.AND P6, PT, R14, 8.50705917302346158658e+37, PT ;  /* 0x7e8000000e00780b */ /* 0x002fe20003fc4000 */
[----:B------:R-:W-:Y:S01]  /*1d20*/  FADD R17, R17, -R72 ;  /* 0x8000004811117221 */ /* 0x000fe20000000000 */
[----:B------:R-:W-:Y:S01]  /*1d30*/  SEL R62, R62, RZ, !P4 ;  /* 0x000000ff3e3e7207 */ /* 0x000fe20006000000 */
[----:B------:R-:W-:Y:S01]  /*1d40*/  FMUL R113, R128, R113 ;  /* 0x0000007180717220 */ /* 0x000fe20000400000 */
[----:B------:R-:W-:Y:S01]  /*1d50*/  FADD R34, R19, -R34 ;  /* 0x8000002213227221 */ /* 0x000fe20000000000 */
[----:B------:R-:W-:Y:S01]  /*1d60*/  SEL R60, R71, RZ, !P4 ;  /* 0x000000ff473c7207 */ /* 0x000fe20006000000 */
[----:B------:R-:W-:Y:S01]  /*1d70*/  FMUL R111, R126, R111 ;  /* 0x0000006f7e6f7220 */ /* 0x000fe20000400000 */
[----:B------:R-:W-:Y:S01]  /*1d80*/  SEL R37, R70, RZ, !P4 ;  /* 0x000000ff46257207 */ /* 0x000fe20006000000 */
[----:B------:R-:W-:Y:S01]  /*1d90*/  FMUL R17, R110, R17 ;  /* 0x000000116e117220 */ /* 0x000fe20000400000 */
[----:B------:R-:W-:Y:S01]  /*1da0*/  FADD R19, R33, -R62 ;  /* 0x8000003e21137221 */ /* 0x000fe20000000000 */
[----:B------:R-:W-:Y:S01]  /*1db0*/  SEL R33, R68, RZ, !P4 ;  /* 0x000000ff44217207 */ /* 0x000fe20006000000 */
[----:B------:R-:W-:Y:S01]  /*1dc0*/  FMUL R36, R113, R34 ;  /* 0x0000002271247220 */ /* 0x000fe20000400000 */
[----:B------:R-:W-:Y:S01]  /*1dd0*/  SEL R58, R58, RZ, !P4 ;  /* 0x000000ff3a3a7207 */ /* 0x000fe20006000000 */
[----:B------:R-:W-:Y:S01]  /*1de0*/  FMUL R18, R111, R18 ;  /* 0x000000126f127220 */ /* 0x000fe20000400000 */
[----:B------:R-:W-:Y:S01]  /*1df0*/  FFMA R34, R60, R17, R37 ;  /* 0x000000113c227223 */ /* 0x000fe20000000025 */
[----:B------:R-:W-:Y:S01]  /*1e00*/  FMUL R112, R129, R112 ;  /* 0x0000007081707220 */ /* 0x000fe20000400000 */
[----:B------:R-:W-:Y:S01]  /*1e10*/  @!P0 FMUL R13, R13, 16777216 ;  /* 0x4b8000000d0d8820 */ /* 0x000fe20000400000 */
[----:B------:R-:W-:Y:S01]  /*1e20*/  @!P0 FMUL R15, R15, 16777216 ;  /* 0x4b8000000f0f8820 */ /* 0x000fe20000400000 */
[C---:B------:R-:W-:Y:S01]  /*1e30*/  FSETP.GEU.AND P0, PT, R14.reuse, 1.175494350822287508e-38, PT ;  /* 0x008000000e00780b */ /* 0x040fe20003f0e000 */
[----:B------:R-:W-:Y:S01]  /*1e40*/  FFMA R33, R33, R18, R58 ;  /* 0x0000001221217223 */ /* 0x000fe2000000003a */
[----:B------:R-:W-:Y:S01]  /*1e50*/  @P6 FMUL R14, R14, 0.25 ;  /* 0x3e8000000e0e6820 */ /* 0x000fe20000400000 */
[----:B------:R-:W-:Y:S01]  /*1e60*/  FSEL R17, R44, 1, P6 ;  /* 0x3f8000002c117808 */ /* 0x000fe20003000000 */
[----:B------:R-:W-:Y:S01]  /*1e70*/  FMUL R19, R112, R19 ;  /* 0x0000001370137220 */ /* 0x000fe20000400000 */
[----:B------:R-:W-:-:S02]  /*1e80*/  SEL R18, R49, RZ, !P4 ;  /* 0x000000ff31127207 */ /* 0x000fc40006000000 */
[----:B------:R-:W-:Y:S02]  /*1e90*/  SEL R37, R52, RZ, !P4 ;  /* 0x000000ff34257207 */ /* 0x000fe40006000000 */
[----:B------:R-:W-:Y:S02]  /*1ea0*/  FSETP.GEU.AND P6, PT, R34, RZ, PT ;  /* 0x000000ff2200720b */ /* 0x000fe40003fce000 */
[----:B------:R-:W-:Y:S01]  /*1eb0*/  SEL R49, R53, RZ, !P4 ;  /* 0x000000ff35317207 */ /* 0x000fe20006000000 */
[----:B------:R-:W-:Y:S01]  /*1ec0*/  FFMA R37, R18, R19, R37 ;  /* 0x0000001312257223 */ /* 0x000fe20000000025 */
[----:B------:R-:W-:Y:S02]  /*1ed0*/  SEL R53, RZ, 0x1, P6 ;  /* 0x00000001ff357807 */ /* 0x000fe40003000000 */
[----:B------:R-:W-:Y:S02]  /*1ee0*/  SEL R52, R51, RZ, !P4 ;  /* 0x000000ff33347207 */ /* 0x000fe40006000000 */
[----:B------:R-:W-:-:S02]  /*1ef0*/  FSETP.GEU.AND P6, PT, R33, RZ, PT ;  /* 0x000000ff2100720b */ /* 0x000fc40003fce000 */
[----:B------:R-:W-:Y:S01]  /*1f00*/  SEL R50, R50, RZ, !P1 ;  /* 0x000000ff32327207 */ /* 0x000fe20004800000 */
[----:B------:R-:W-:Y:S01]  /*1f10*/  FFMA R36, R49, R36, R52 ;  /* 0x0000002431247223 */ /* 0x000fe20000000034 */
[----:B------:R-:W-:Y:S02]  /*1f20*/  SEL R58, RZ, 0x1fffe, P6 ;  /* 0x0001fffeff3a7807 */ /* 0x000fe40003000000 */
[----:B------:R-:W-:Y:S02]  /*1f30*/  SEL R87, R87, RZ, !P1 ;  /* 0x000000ff57577207 */ /* 0x000fe40004800000 */
[----:B------:R-:W-:Y:S01]  /*1f40*/  FSETP.GEU.AND P6, PT, R37, RZ, PT ;  /* 0x000000ff2500720b */ /* 0x000fe20003fce000 */
[----:B------:R-:W0:Y:S01]  /*1f50*/  MUFU.RCP R130, R130 ;  /* 0x0000008200827308 */ /* 0x000e220000001000 */
[----:B------:R-:W-:Y:S01]  /*1f60*/  SEL R46, R46, RZ, !P1 ;  /* 0x000000ff2e2e7207 */ /* 0x000fe20004800000 */
[----:B------:R-:W-:Y:S01]  /*1f70*/  FFMA R35, R50, R35, R87 ;  /* 0x0000002332237223 */ /* 0x000fe20000000057 */
[----:B------:R-:W-:-:S02]  /*1f80*/  SEL R19, RZ, 0x4, P6 ;  /* 0x00000004ff137807 */ /* 0x000fc40003000000 */
[----:B------:R-:W-:Y:S02]  /*1f90*/  SEL R49, R54, RZ, !P1 ;  /* 0x000000ff36317207 */ /* 0x000fe40004800000 */
[----:B------:R-:W-:Y:S02]  /*1fa0*/  FSETP.GEU.AND P6, PT, R36, RZ, PT ;  /* 0x000000ff2400720b */ /* 0x000fe40003fce000 */
[----:B------:R-:W-:Y:S02]  /*1fb0*/  SEL R18, R47, RZ, !P1 ;  /* 0x000000ff2f127207 */ /* 0x000fe40004800000 */
[----:B------:R-:W-:Y:S01]  /*1fc0*/  SEL R47, R48, RZ, !P1 ;  /* 0x000000ff302f7207 */ /* 0x000fe20004800000 */
[----:B------:R-:W-:Y:S01]  /*1fd0*/  FFMA R48, R46, R117, R49 ;  /* 0x000000752e307223 */ /* 0x000fe20000000031 */
[----:B------:R-:W-:Y:S02]  /*1fe0*/  SEL R50, R56, RZ, !P1 ;  /* 0x000000ff38327207 */ /* 0x000fe40004800000 */
[----:B------:R-:W-:-:S02]  /*1ff0*/  SEL R52, RZ, 0x7fff8, P6 ;  /* 0x0007fff8ff347807 */ /* 0x000fc40003000000 */
[----:B------:R-:W-:Y:S02]  /*2000*/  SEL R55, R55, RZ, !P1 ;  /* 0x000000ff37377207 */ /* 0x000fe40004800000 */
[----:B------:R-:W-:Y:S02]  /*2010*/  FSETP.GEU.AND P6, PT, R35, RZ, PT ;  /* 0x000000ff2300720b */ /* 0x000fe40003fce000 */
[----:B------:R-:W-:Y:S02]  /*2020*/  SEL R10, R10, RZ, P3 ;  /* 0x000000ff0a0a7207 */ /* 0x000fe40001800000 */
[----:B------:R-:W-:Y:S01]  /*2030*/  SEL R65, R65, RZ, P3 ;  /* 0x000000ff41417207 */ /* 0x000fe20001800000 */
[----:B------:R-:W-:Y:S01]  /*2040*/  FFMA R46, R47, R120, R50 ;  /* 0x000000782f2e7223 */ /* 0x000fe20000000032 */
[----:B------:R-:W-:Y:S01]  /*2050*/  SEL R59, RZ, 0x1, P6 ;  /* 0x00000001ff3b7807 */ /* 0x000fe20003000000 */
[----:B------:R-:W-:Y:S01]  /*2060*/  FFMA R47, R18, R119, R55 ;  /* 0x00000077122f7223 */ /* 0x000fe20000000037 */
[----:B------:R-:W-:Y:S01]  /*2070*/  FSETP.GEU.AND P6, PT, R48, RZ, PT ;  /* 0x000000ff3000720b */ /* 0x000fe20003fce000 */
[----:B------:R-:W-:Y:S01]  /*2080*/  FMUL R137, R136, R137 ;  /* 0x0000008988897220 */ /* 0x000fe20000400000 */
[----:B------:R-:W-:Y:S01]  /*2090*/  FADD R10, R10, -R65 ;  /* 0x800000410a0a7221 */ /* 0x000fe20000000000 */
[----:B------:R-:W-:-:S02]  /*20a0*/  SEL R49, R78, RZ, P3 ;  /* 0x000000ff4e317207 */ /* 0x000fc40001800000 */
[----:B------:R-:W-:Y:S01]  /*20b0*/  SEL R60, RZ, 0x1fffe, P6 ;  /* 0x0001fffeff3c7807 */ /* 0x000fe20003000000 */
[----:B0-----:R-:W-:Y:S01]  /*20c0*/  FMUL R130, R130, R139 ;  /* 0x0000008b82827220 */ /* 0x001fe20000400000 */
[----:B------:R-:W-:Y:S01]  /*20d0*/  SEL R50, R89, RZ, P3 ;  /* 0x000000ff59327207 */ /* 0x000fe20001800000 */
[----:B------:R-:W-:Y:S01]  /*20e0*/  FMUL R10, R137, R10 ;  /* 0x0000000a890a7220 */ /* 0x000fe20000400000 */
[----:B------:R-:W-:Y:S02]  /*20f0*/  FSETP.GEU.AND P6, PT, R47, RZ, PT ;  /* 0x000000ff2f00720b */ /* 0x000fe40003fce000 */
[----:B------:R-:W-:Y:S01]  /*2100*/  SEL R66, R66, RZ, P3 ;  /* 0x000000ff42427207 */ /* 0x000fe20001800000 */
[----:B------:R-:W-:Y:S01]  /*2110*/  FMUL R61, R130, R61 ;  /* 0x0000003d823d7220 */ /* 0x000fe20000400000 */
[----:B------:R-:W-:Y:S01]  /*2120*/  SEL R18, R81, RZ, P3 ;  /* 0x000000ff51127207 */ /* 0x000fe20001800000 */
[----:B------:R-:W-:Y:S01]  /*2130*/  FFMA R10, R49, R10, R50 ;  /* 0x0000000a310a7223 */ /* 0x000fe20000000032 */
[----:B------:R-:W-:-:S02]  /*2140*/  SEL R91, R91, RZ, P3 ;  /* 0x000000ff5b5b7207 */ /* 0x000fc40001800000 */
[----:B------:R-:W-:Y:S02]  /*2150*/  SEL R54, RZ, 0x4, P6 ;  /* 0x00000004ff367807 */ /* 0x000fe40003000000 */
[----:B------:R-:W-:Y:S01]  /*2160*/  FSETP.GEU.AND P6, PT, R46, RZ, PT ;  /* 0x000000ff2e00720b */ /* 0x000fe20003fce000 */
[----:B------:R-:W-:Y:S01]  /*2170*/  FMUL R122, R135, R122 ;  /* 0x0000007a877a7220 */ /* 0x000fe20000400000 */
[----:B------:R-:W-:Y:S01]  /*2180*/  FADD R11, R11, -R66 ;  /* 0x800000420b0b7221 */ /* 0x000fe20000000000 */
[----:B------:R-:W-:Y:S01]  /*2190*/  FFMA R61, R18, R61, R91 ;  /* 0x0000003d123d7223 */ /* 0x000fe2000000005b */
[----:B------:R-:W-:Y:S02]  /*21a0*/  SEL R55, RZ, 0x7fff8, P6 ;  /* 0x0007fff8ff377807 */ /* 0x000fe40003000000 */
[----:B------:R-:W-:Y:S01]  /*21b0*/  SEL R18, R77, RZ, P3 ;  /* 0x000000ff4d127207 */ /* 0x000fe20001800000 */
[----:B------:R-:W-:Y:S01]  /*21c0*/  FMUL R11, R122, R11 ;  /* 0x0000000b7a0b7220 */ /* 0x000fe20000400000 */
[----:B------:R-:W-:-:S02]  /*21d0*/  SEL R51, R88, RZ, P3 ;  /* 0x000000ff58337207 */ /* 0x000fc40001800000 */
[----:B------:R-:W-:Y:S01]  /*21e0*/  FSETP.GEU.AND P6, PT, R10, RZ, PT ;  /* 0x000000ff0a00720b */ /* 0x000fe20003fce000 */
[----:B------:R-:W0:Y:S01]  /*21f0*/  MUFU.RCP R125, R125 ;  /* 0x0000007d007d7308 */ /* 0x000e220000001000 */
[----:B------:R-:W-:Y:S01]  /*2200*/  FMUL R123, R134, R123 ;  /* 0x0000007b867b7220 */ /* 0x000fe20000400000 */
[----:B------:R-:W-:Y:S01]  /*2210*/  SEL R49, R84, RZ, P3 ;  /* 0x000000ff54317207 */ /* 0x000fe20001800000 */
[----:B------:R-:W-:Y:S01]  /*2220*/  FFMA R18, R18, R11, R51 ;  /* 0x0000000b12127223 */ /* 0x000fe20000000033 */
[----:B------:R-:W-:Y:S01]  /*2230*/  SEL R62, RZ, 0x1fffe, P6 ;  /* 0x0001fffeff3e7807 */ /* 0x000fe20003000000 */
[----:B------:R-:W-:Y:S01]  /*2240*/  FMUL R8, R123, R8 ;  /* 0x000000087b087220 */ /* 0x000fe20000400000 */
[----:B------:R-:W-:Y:S02]  /*2250*/  SEL R90, R90, RZ, P3 ;  /* 0x000000ff5a5a7207 */ /* 0x000fe40001800000 */
[----:B------:R-:W-:Y:S01]  /*2260*/  FSETP.GEU.AND P6, PT, R61, RZ, PT ;  /* 0x000000ff3d00720b */ /* 0x000fe20003fce000 */
[----:B------:R-:W1:Y:S01]  /*2270*/  MUFU.RCP R7, R7 ;  /* 0x0000000700077308 */ /* 0x000e620000001000 */
[----:B------:R-:W-:Y:S01]  /*2280*/  SEL R92, R92, RZ, P5 ;  /* 0x000000ff5c5c7207 */ /* 0x000fe20002800000 */
[----:B------:R-:W-:Y:S01]  /*2290*/  FFMA R11, R49, R8, R90 ;  /* 0x00000008310b7223 */ /* 0x000fe2000000005a */
[----:B------:R-:W-:Y:S01]  /*22a0*/  SEL R63, RZ, 0x1, P6 ;  /* 0x00000001ff3f7807 */ /* 0x000fe20003000000 */
[----:B------:R-:W-:Y:S01]  /*22b0*/  FMUL R114, R114, R5 ;  /* 0x0000000572727220 */ /* 0x000fe20000400000 */
[----:B------:R-:W-:-:S02]  /*22c0*/  FSETP.GEU.AND P6, PT, R18, RZ, PT ;  /* 0x000000ff1200720b */ /* 0x000fc40003fce000 */
[----:B------:R-:W-:Y:S02]  /*22d0*/  SEL R51, R97, RZ, P5 ;  /* 0x000000ff61337207 */ /* 0x000fe40002800000 */
[----:B------:R-:W-:Y:S02]  /*22e0*/  SEL R8, RZ, 0x7fff8, P6 ;  /* 0x0007fff8ff087807 */ /* 0x000fe40003000000 */
[----:B------:R-:W-:Y:S01]  /*22f0*/  SEL R93, R93, RZ, P5 ;  /* 0x000000ff5d5d7207 */ /* 0x000fe20002800000 */
[----:B------:R-:W-:Y:S01]  /*2300*/  FFMA R51, R92, R114, R51 ;  /* 0x000000725c337223 */ /* 0x000fe20000000033 */
[----:B------:R-:W-:Y:S02]  /*2310*/  SEL R50, R96, RZ, P5 ;  /* 0x000000ff60327207 */ /* 0x000fe40002800000 */
[----:B------:R-:W-:Y:S01]  /*2320*/  FSETP.GEU.AND P6, PT, R11, RZ, PT ;  /* 0x000000ff0b00720b */ /* 0x000fe20003fce000 */
[----:B0-----:R-:W-:Y:S01]  /*2330*/  FMUL R125, R125, R138 ;  /* 0x0000008a7d7d7220 */ /* 0x001fe20000400000 */
[----:B------:R-:W-:Y:S01]  /*2340*/  P2R R57, PR, RZ, 0x10 ;  /* 0x00000010ff397803 */ /* 0x000fe20000000000 */
[----:B------:R-:W-:Y:S01]  /*2350*/  FFMA R50, R93, R4, R50 ;  /* 0x000000045d327223 */ /* 0x000fe20000000032 */
[----:B------:R-:W-:Y:S01]  /*2360*/  SEL R5, RZ, 0x4, P6 ;  /* 0x00000004ff057807 */ /* 0x000fe20003000000 */
[----:B------:R-:W-:Y:S01]  /*2370*/  FMUL R6, R125, R6 ;  /* 0x000000067d067220 */ /* 0x000fe20000400000 */
[----:B------:R-:W-:-:S02]  /*2380*/  SEL R49, R94, RZ, P5 ;  /* 0x000000ff5e317207 */ /* 0x000fc40002800000 */
[----:B------:R-:W-:Y:S02]  /*2390*/  SEL R64, R95, RZ, P5 ;  /* 0x000000ff5f407207 */ /* 0x000fe40002800000 */
[----:B------:R-:W-:Y:S02]  /*23a0*/  FSETP.GEU.AND P6, PT, R32, RZ, PT ;  /* 0x000000ff2000720b */ /* 0x000fe40003fce000 */
[----:B------:R-:W-:Y:S01]  /*23b0*/  FSETP.GEU.AND P4, PT, R51, RZ, PT ;  /* 0x000000ff3300720b */ /* 0x000fe20003f8e000 */
[----:B-1----:R-:W-:Y:S01]  /*23c0*/  FMUL R67, R7, R12 ;  /* 0x0000000c07437220 */ /* 0x002fe20000400000 */
[----:B------:R-:W-:Y:S01]  /*23d0*/  SEL R66, RZ, 0x1fffe, P6 ;  /* 0x0001fffeff427807 */ /* 0x000fe20003000000 */
[----:B------:R-:W-:Y:S01]  /*23e0*/  FFMA R49, R49, R6, R64 ;  /* 0x0000000631317223 */ /* 0x000fe20000000040 */
[----:B------:R-:W-:Y:S02]  /*23f0*/  SEL R7, RZ, 0x1, P4 ;  /* 0x00000001ff077807 */ /* 0x000fe40002000000 */
[----:B------:R-:W-:Y:S01]  /*2400*/  FSETP.GEU.AND P6, PT, R50, RZ, PT ;  /* 0x000000ff3200720b */ /* 0x000fe20003fce000 */
[----:B------:R-:W-:-:S02]  /*2410*/  IMAD.IADD R53, R53, 0x1, R58 ;  /* 0x0000000135357824 */ /* 0x000fc400078e023a */
[----:B------:R-:W-:Y:S01]  /*2420*/  IMAD.IADD R7, R66, 0x1, R7 ;  /* 0x0000000142077824 */ /* 0x000fe200078e0207 */
[----:B------:R-:W-:Y:S02]  /*2430*/  SEL R6, RZ, 0x7fff8, P6 ;  /* 0x0007fff8ff067807 */ /* 0x000fe40003000000 */
[----:B------:R-:W-:Y:S01]  /*2440*/  FSETP.GEU.AND P6, PT, R49, RZ, PT ;  /* 0x000000ff3100720b */ /* 0x000fe20003fce000 */
[----:B------:R-:W-:Y:S01]  /*2450*/  IMAD.IADD R62, R62, 0x1, R63 ;  /* 0x000000013e3e7824 */ /* 0x000fe200078e023f */
[----:B------:R-:W-:Y:S01]  /*2460*/  LOP3.LUT R53, R53, 0x3, RZ, 0xc0, !PT ;  /* 0x0000000335357812 */ /* 0x000fe200078ec0ff */
[----:B------:R-:W0:Y:S01]  /*2470*/  MUFU.RCP R9, R9 ;  /* 0x0000000900097308 */ /* 0x000e220000001000 */
[----:B------:R-:W-:Y:S02]  /*2480*/  SEL R65, RZ, 0x4, P6 ;  /* 0x00000004ff417807 */ /* 0x000fe40003000000 */
[----:B------:R-:W-:Y:S01]  /*2490*/  LOP3.LUT R7, R7, 0x3, RZ, 0xc0, !PT ;  /* 0x0000000307077812 */ /* 0x000fe200078ec0ff */
[----:B------:R-:W-:Y:S01]  /*24a0*/  IMAD.IADD R59, R59, 0x1, R60 ;  /* 0x000000013b3b7824 */ /* 0x000fe200078e023c */
[----:B------:R-:W-:-:S03]  /*24b0*/  LOP3.LUT R62, R62, 0x3, RZ, 0xc0, !PT ;  /* 0x000000033e3e7812 */ /* 0x000fc600078ec0ff */
[----:B------:R-:W1:Y:S01]  /*24c0*/  MUFU.RCP R4, R13 ;  /* 0x0000000d00047308 */ /* 0x000e620000001000 */
[----:B------:R-:W-:Y:S02]  /*24d0*/  IADD3 R19, R53, R52, R19 ;  /* 0x0000003435137210 */ /* 0x000fe40007ffe013 */
[----:B------:R-:W-:Y:S02]  /*24e0*/  IADD3 R6, R7, R6, R65 ;  /* 0x0000000607067210 */ /* 0x000fe40007ffe041 */
[----:B------:R-:W-:Y:S01]  /*24f0*/  IADD3 R8, R62, R8, R5 ;  /* 0x000000083e087210 */ /* 0x000fe20007ffe005 */
[----:B------:R-:W-:Y:S01]  /*2500*/  IMAD.SHL.U32 R5, R19, 0x100, RZ ;  /* 0x0000010013057824 */ /* 0x000fe200078e00ff */
[----:B------:R-:W-:Y:S02]  /*2510*/  LOP3.LUT R7, R6, 0xf, RZ, 0xc0, !PT ;  /* 0x0000000f06077812 */ /* 0x000fe400078ec0ff */
[----:B------:R-:W-:Y:S01]  /*2520*/  LOP3.LUT R59, R59, 0x3, RZ, 0xc0, !PT ;  /* 0x000000033b3b7812 */ /* 0x000fe200078ec0ff */
[----:B0-----:R-:W-:Y:S01]  /*2530*/  FMUL R16, R9, R16 ;  /* 0x0000001009107220 */ /* 0x001fe20000400000 */
[----:B------:R-:W-:Y:S01]  /*2540*/  LOP3.LUT R5, R5, 0xf00, RZ, 0xe2, !PT ;  /* 0x00000f0005057812 */ /* 0x000fe200078ee2ff */
[----:B------:R-:W-:Y:S01]  /*2550*/  IMAD R7, R8, 0x10, R7 ;  /* 0x0000001008077824 */ /* 0x000fe200078e0207 */
[----:B------:R-:W-:-:S02]  /*2560*/  IADD3 R54, R59, R55, R54 ;  /* 0x000000373b367210 */ /* 0x000fc40007ffe036 */
[----:B-----5:R-:W-:Y:S01]  /*2570*/  SEL R101, R101, RZ, !P2 ;  /* 0x000000ff65657207 */ /* 0x020fe20005000000 */
[----:B-1----:R-:W-:Y:S01]  /*2580*/  FMUL R15, R4, R15 ;  /* 0x0000000f040f7220 */ /* 0x002fe20000400000 */
[----:B------:R-:W-:Y:S02]  /*2590*/  SEL R9, R98, RZ, !P2 ;  /* 0x000000ff62097207 */ /* 0x000fe40005000000 */
[----:B------:R-:W-:Y:S02]  /*25a0*/  SEL R104, R104, RZ, !P2 ;  /* 0x000000ff68687207 */ /* 0x000fe40005000000 */
[----:B------:R-:W-:Y:S01]  /*25b0*/  SEL R22, R22, RZ, !P2 ;  /* 0x000000ff16167207 */ /* 0x000fe20005000000 */
[----:B------:R-:W-:Y:S01]  /*25c0*/  @!P0 FMUL R14, R14, 16777216 ;  /* 0x4b8000000e0e8820 */ /* 0x000fe20000400000 */
[----:B------:R-:W-:Y:S01]  /*25d0*/  SEL R4, R20, RZ, !P2 ;  /* 0x000000ff14047207 */ /* 0x000fe20005000000 */
[----:B------:R-:W-:Y:S01]  /*25e0*/  IMAD R5, R54, 0x1000, R5 ;  /* 0x0000100036057824 */ /* 0x000fe200078e0205 */
[----:B------:R-:W-:-:S02]  /*25f0*/  LOP3.LUT R6, R7, 0xff, RZ, 0xc0, !PT ;  /* 0x000000ff07067812 */ /* 0x000fc400078ec0ff */
[----:B------:R-:W-:Y:S01]  /*2600*/  SEL R21, R21, RZ, !P2 ;  /* 0x000000ff15157207 */ /* 0x000fe20005000000 */
[----:B------:R-:W-:Y:S01]  /*2610*/  FADD R4, R4, -R9 ;  /* 0x8000000904047221 */ /* 0x000fe20000000000 */
[----:B------:R-:W-:Y:S01]  /*2620*/  @!P0 FMUL R17, R17, 16777216 ;  /* 0x4b80000011118820 */ /* 0x000fe20000400000 */
[----:B------:R-:W-:Y:S01]  /*2630*/  IMAD.IADD R5, R5, 0x1, R6 ;  /* 0x0000000105057824 */ /* 0x000fe200078e0206 */
[----:B------:R-:W-:Y:S01]  /*2640*/  SEL R7, R100, RZ, !P2 ;  /* 0x000000ff64077207 */ /* 0x000fe20005000000 */
[----:B------:R-:W-:Y:S01]  /*2650*/  FMUL R6, R67, R4 ;  /* 0x0000000443067220 */ /* 0x000fe20000400000 */
[----:B------:R-:W-:Y:S01]  /*2660*/  SEL R8, R99, RZ, !P2 ;  /* 0x000000ff63087207 */ /* 0x000fe20005000000 */
[----:B------:R-:W0:Y:S01]  /*2670*/  LDC.64 R12, c[0x0][0x248] ;  /* 0x00009200ff0c7b82 */ /* 0x000e220000000a00 */
[----:B------:R-:W-:Y:S01]  /*2680*/  LOP3.LUT R20, R5, 0xffff, RZ, 0xc0, !PT ;  /* 0x0000ffff05147812 */ /* 0x000fe200078ec0ff */
[----:B------:R-:W-:Y:S01]  /*2690*/  FFMA R6, R101, R6, R104 ;  /* 0x0000000665067223 */ /* 0x000fe20000000068 */
[----:B------:R-:W-:Y:S01]  /*26a0*/  FADD R4, R22, -R7 ;  /* 0x8000000716047221 */ /* 0x000fe20000000000 */
[----:B------:R-:W-:Y:S01]  /*26b0*/  FADD R5, R21, -R8 ;  /* 0x8000000815057221 */ /* 0x000fe20000000000 */
[----:B------:R-:W-:Y:S01]  /*26c0*/  SHF.R.U32.HI R7, RZ, 0x7, R20 ;  /* 0x00000007ff077819 */ /* 0x000fe20000011614 */
[----:B------:R-:W1:Y:S01]  /*26d0*/  MUFU.RCP R14, R14 ;  /* 0x0000000e000e7308 */ /* 0x000e620000001000 */
[----:B------:R-:W-:Y:S01]  /*26e0*/  SEL R102, R102, RZ, !P2 ;  /* 0x000000ff66667207 */ /* 0x000fe20005000000 */
[----:B------:R-:W-:Y:S01]  /*26f0*/  FMUL R5, R16, R5 ;  /* 0x0000000510057220 */ /* 0x000fe20000400000 */
[----:B------:R-:W-:-:S02]  /*2700*/  SEL R103, R103, RZ, !P2 ;  /* 0x000000ff67677207 */ /* 0x000fc40005000000 */
[C---:B------:R-:W-:Y:S02]  /*2710*/  FSETP.GEU.AND P0, PT, R6.reuse, RZ, PT ;  /* 0x000000ff0600720b */ /* 0x040fe40003f0e000 */
[----:B------:R-:W-:Y:S01]  /*2720*/  LOP3.LUT R8, R7, 0x1, RZ, 0xc0, !PT ;  /* 0x0000000107087812 */ /* 0x000fe200078ec0ff */
[----:B------:R-:W-:Y:S01]  /*2730*/  FMUL R7, R15, R4 ;  /* 0x000000040f077220 */ /* 0x000fe20000400000 */
[----:B------:R-:W-:Y:S01]  /*2740*/  FSEL R4, R6, RZ, P0 ;  /* 0x000000ff06047208 */ /* 0x000fe20000000000 */
[----:B------:R-:W-:Y:S01]  /*2750*/  FFMA R5, R102, R5, R103 ;  /* 0x0000000566057223 */ /* 0x000fe20000000067 */
[----:B------:R-:W-:Y:S02]  /*2760*/  ISETP.NE.U32.AND P0, PT, R8, 0x1, PT ;  /* 0x000000010800780c */ /* 0x000fe40003f05070 */
[----:B------:R-:W-:Y:S02]  /*2770*/  SHF.R.U32.HI R6, RZ, 0x6, R20 ;  /* 0x00000006ff067819 */ /* 0x000fe40000011614 */
[----:B------:R-:W-:-:S02]  /*2780*/  SEL R23, R23, RZ, !P2 ;  /* 0x000000ff17177207 */ /* 0x000fc40005000000 */
[----:B------:R-:W-:Y:S02]  /*2790*/  SEL R8, R105, RZ, !P2 ;  /* 0x000000ff69087207 */ /* 0x000fe40005000000 */
[----:B------:R-:W-:Y:S02]  /*27a0*/  FSEL R18, R18, RZ, P0 ;  /* 0x000000ff12127208 */ /* 0x000fe40000000000 */
[----:B------:R-:W-:Y:S02]  /*27b0*/  SEL R106, R106, RZ, !P2 ;  /* 0x000000ff6a6a7207 */ /* 0x000fe40005000000 */
[----:B------:R-:W-:Y:S02]  /*27c0*/  SEL R107, R107, RZ, !P2 ;  /* 0x000000ff6b6b7207 */ /* 0x000fe40005000000 */
[----:B------:R-:W-:Y:S02]  /*27d0*/  FSETP.GEU.AND P0, PT, R5, RZ, PT ;  /* 0x000000ff0500720b */ /* 0x000fe40003f0e000 */
[----:B------:R-:W-:Y:S01]  /*27e0*/  LOP3.LUT R9, R6, 0x1, RZ, 0xc0, !PT ;  /* 0x0000000106097812 */ /* 0x000fe200078ec0ff */
[----:B-1----:R-:W-:Y:S01]  /*27f0*/  FMUL R17, R14, R17 ;  /* 0x000000110e117220 */ /* 0x002fe20000400000 */
[----:B------:R-:W-:Y:S01]  /*2800*/  FADD R6, R23, -R8 ;  /* 0x8000000817067221 */ /* 0x000fe20000000000 */
[----:B------:R-:W-:Y:S01]  /*2810*/  FSEL R5, R5, RZ, P0 ;  /* 0x000000ff05057208 */ /* 0x000fe20000000000 */
[----:B------:R-:W-:Y:S01]  /*2820*/  FFMA R8, R106, R7, R107 ;  /* 0x000000076a087223 */ /* 0x000fe2000000006b */
[----:B------:R-:W-:Y:S01]  /*2830*/  ISETP.NE.U32.AND P0, PT, R9, 0x1, PT ;  /* 0x000000010900780c */ /* 0x000fe20003f05070 */
[----:B------:R-:W-:Y:S01]  /*2840*/  FMUL R6, R17, R6 ;  /* 0x0000000611067220 */ /* 0x000fe20000400000 */
[----:B------:R-:W-:-:S02]  /*2850*/  SHF.R.U32.HI R7, RZ, 0x5, R20 ;  /* 0x00000005ff077819 */ /* 0x000fc40000011614 */
[----:B------:R-:W-:Y:S02]  /*2860*/  SEL R109, R109, RZ, !P2 ;  /* 0x000000ff6d6d7207 */ /* 0x000fe40005000000 */
[----:B------:R-:W-:Y:S02]  /*2870*/  SEL R108, R108, RZ, !P2 ;  /* 0x000000ff6c6c7207 */ /* 0x000fe40005000000 */
[----:B------:R-:W-:Y:S02]  /*2880*/  FSEL R17, R11, RZ, P0 ;  /* 0x000000ff0b117208 */ /* 0x000fe40000000000 */
[C---:B------:R-:W-:Y:S02]  /*2890*/  FSETP.GEU.AND P0, PT, R8.reuse, RZ, PT ;  /* 0x000000ff0800720b */ /* 0x040fe40003f0e000 */
[----:B------:R-:W-:Y:S01]  /*28a0*/  LOP3.LUT R9, R7, 0x1, RZ, 0xc0, !PT ;  /* 0x0000000107097812 */ /* 0x000fe200078ec0ff */
[----:B------:R-:W-:Y:S01]  /*28b0*/  FFMA R7, R109, R6, R108 ;  /* 0x000000066d077223 */ /* 0x000fe2000000006c */
[----:B------:R-:W-:-:S02]  /*28c0*/  FSEL R6, R8, RZ, P0 ;  /* 0x000000ff08067208 */ /* 0x000fc40000000000 */
[----:B------:R-:W-:Y:S02]  /*28d0*/  ISETP.NE.U32.AND P0, PT, R9, 0x1, PT ;  /* 0x000000010900780c */ /* 0x000fe40003f05070 */
[----:B------:R-:W-:Y:S02]  /*28e0*/  SHF.R.U32.HI R8, RZ, 0x4, R20 ;  /* 0x00000004ff087819 */ /* 0x000fe40000011614 */
[----:B------:R-:W-:Y:S02]  /*28f0*/  FSEL R19, R10, RZ, P0 ;  /* 0x000000ff0a137208 */ /* 0x000fe40000000000 */
[C---:B------:R-:W-:Y:S02]  /*2900*/  FSETP.GEU.AND P0, PT, R7.reuse, RZ, PT ;  /* 0x000000ff0700720b */ /* 0x040fe40003f0e000 */
[----:B------:R-:W-:Y:S02]  /*2910*/  LOP3.LUT R8, R8, 0x1, RZ, 0xc0, !PT ;  /* 0x0000000108087812 */ /* 0x000fe400078ec0ff */
[----:B------:R-:W-:-:S02]  /*2920*/  FSEL R7, R7, RZ, P0 ;  /* 0x000000ff07077208 */ /* 0x000fc40000000000 */
[----:B------:R-:W-:-:S04]  /*2930*/  ISETP.NE.U32.AND P0, PT, R8, 0x1, PT ;  /* 0x000000010800780c */ /* 0x000fc80003f05070 */
[----:B------:R-:W-:Y:S02]  /*2940*/  FSEL R61, R61, RZ, P0 ;  /* 0x000000ff3d3d7208 */ /* 0x000fe40000000000 */
[----:B------:R-:W-:Y:S02]  /*2950*/  ISETP.GE.U32.AND P0, PT, R45, 0x100, PT ;  /* 0x000001002d00780c */ /* 0x000fe40003f06070 */
[----:B------:R-:W-:Y:S01]  /*2960*/  CS2R R10, SRZ ;  /* 0x00000000000a7805 */ /* 0x000fe2000001ff00 */
[----:B0-----:R-:W-:-:S10]  /*2970*/  IMAD.WIDE R8, R43, 0x4, R12 ;  /* 0x000000042b087825 */ /* 0x001fd400078e020c */
[----:B------:R-:W2:Y:S04]  /*2980*/  @!P0 LDG.E.EL R10, desc[UR4][R8.64+-0x200] ;  /* 0xfffe0004080a8981 */ /* 0x000ea8000c2e1900 */
[----:B------:R-:W3:Y:S01]  /*2990*/  @!P0 LDG.E.EL R11, desc[UR4][R8.64+-0x200] ;  /* 0xfffe0004080b8981 */ /* 0x000ee2000c2e1900 */
[----:B------:R-:W-:-:S06]  /*29a0*/  CS2R R14, SRZ ;  /* 0x00000000000e7805 */ /* 0x000fcc000001ff00 */
[----:B------:R-:W4:Y:S04]  /*29b0*/  @!P0 LDG.E.EL R14, desc[UR4][R8.64+-0x200] ;  /* 0xfffe0004080e8981 */ /* 0x000f28000c2e1900 */
[----:B------:R4:W5:Y:S01]  /*29c0*/  @!P0 LDG.E.EL R15, desc[UR4][R8.64+-0x200] ;  /* 0xfffe0004080f8981 */ /* 0x000962000c2e1900 */
[----:B------:R-:W-:Y:S02]  /*29d0*/  @P2 FSEL R5, R17, RZ, P3 ;  /* 0x000000ff11052208 */ /* 0x000fe40001800000 */
[----:B------:R-:W-:Y:S02]  /*29e0*/  @P2 FSEL R4, R18, RZ, P3 ;  /* 0x000000ff12042208 */ /* 0x000fe40001800000 */
[----:B------:R-:W-:Y:S02]  /*29f0*/  @P2 FSEL R6, R19, RZ, P3 ;  /* 0x000000ff13062208 */ /* 0x000fe40001800000 */
[----:B------:R-:W-:-:S02]  /*2a00*/  @P2 FSEL R7, R61, RZ, P3 ;  /* 0x000000ff3d072208 */ /* 0x000fc40001800000 */
[----:B--2---:R-:W-:-:S05]  /*2a10*/  SEL R10, R10, RZ, !P0 ;  /* 0x000000ff0a0a7207 */ /* 0x004fca0004000000 */
[----:B------:R-:W-:-:S04]  /*2a20*/  FADD R10, R10, 9.9999997473787516356e-06 ;  /* 0x3727c5ac0a0a7421 */ /* 0x000fc80000000000 */
[----:B------:R-:W0:Y:S01]  /*2a30*/  MUFU.SQRT R16, R10 ;  /* 0x0000000a00107308 */ /* 0x000e220000002000 */
[----:B---3--:R-:W-:-:S05]  /*2a40*/  SEL R11, R11, RZ, !P0 ;  /* 0x000000ff0b0b7207 */ /* 0x008fca0004000000 */
[----:B------:R-:W-:-:S04]  /*2a50*/  FADD R11, R11, 9.9999997473787516356e-06 ;  /* 0x3727c5ac0b0b7421 */ /* 0x000fc80000000000 */
[----:B------:R-:W1:Y:S01]  /*2a60*/  MUFU.SQRT R17, R11 ;  /* 0x0000000b00117308 */ /* 0x000e620000002000 */
[----:B----4-:R-:W-:Y:S02]  /*2a70*/  SEL R8, R14, RZ, !P0 ;  /* 0x000000ff0e087207 */ /* 0x010fe40004000000 */
[----:B0-----:R-:W-:-:S03]  /*2a80*/  FSETP.GT.AND P2, PT, R16, 8.50705917302346158658e+37, PT ;  /* 0x7e8000001000780b */ /* 0x001fc60003f44000 */
[----:B------:R-:W-:Y:S01]  /*2a90*/  FADD R8, R8, 9.9999997473787516356e-06 ;  /* 0x3727c5ac08087421 */ /* 0x000fe20000000000 */
[----:B-----5:R-:W-:Y:S02]  /*2aa0*/  SEL R45, R15, RZ, !P0 ;  /* 0x000000ff0f2d7207 */ /* 0x020fe40004000000 */
[----:B------:R-:W-:Y:S01]  /*2ab0*/  FSETP.GEU.AND P3, PT, R16, 1.175494350822287508e-38, PT ;  /* 0x008000001000780b */ /* 0x000fe20003f6e000 */
[----:B------:R-:W0:Y:S01]  /*2ac0*/  MUFU.SQRT R14, R8 ;  /* 0x00000008000e7308 */ /* 0x000e220000002000 */
[----:B------:R-:W-:-:S05]  /*2ad0*/  FSEL R15, R44, 1, P2 ;  /* 0x3f8000002c0f7808 */ /* 0x000fca0001000000 */
[----:B------:R-:W-:Y:S01]  /*2ae0*/  @P2 FMUL R16, R16, 0.25 ;  /* 0x3e80000010102820 */ /* 0x000fe20000400000 */
[----:B-1----:R-:W-:Y:S01]  /*2af0*/  FSETP.GT.AND P2, PT, R17, 8.50705917302346158658e+37, PT ;  /* 0x7e8000001100780b */ /* 0x002fe20003f44000 */
[----:B------:R-:W-:-:S04]  /*2b00*/  FADD R45, R45, 9.9999997473787516356e-06 ;  /* 0x3727c5ac2d2d7421 */ /* 0x000fc80000000000 */
[----:B------:R-:W-:Y:S01]  /*2b10*/  @!P3 FMUL R16, R16, 16777216 ;  /* 0x4b8000001010b820 */ /* 0x000fe20000400000 */
[----:B------:R-:W-:Y:S01]  /*2b20*/  @!P3 FMUL R15, R15, 16777216 ;  /* 0x4b8000000f0fb820 */ /* 0x000fe20000400000 */
[----:B------:R-:W-:Y:S01]  /*2b30*/  FSETP.GEU.AND P3, PT, R17, 1.175494350822287508e-38, PT ;  /* 0x008000001100780b */ /* 0x000fe20003f6e000 */
[----:B------:R-:W1:Y:S01]  /*2b40*/  MUFU.SQRT R45, R45 ;  /* 0x0000002d002d7308 */ /* 0x000e620000002000 */
[----:B------:R-:W-:-:S04]  /*2b50*/  FSEL R19, R44, 1, P2 ;  /* 0x3f8000002c137808 */ /* 0x000fc80001000000 */
[----:B------:R-:W-:Y:S01]  /*2b60*/  @P2 FMUL R17, R17, 0.25 ;  /* 0x3e80000011112820 */ /* 0x000fe20000400000 */
[----:B0-----:R-:W-:-:S06]  /*2b70*/  FSETP.GT.AND P2, PT, R14, 8.50705917302346158658e+37, PT ;  /* 0x7e8000000e00780b */ /* 0x001fcc0003f44000 */
[----:B------:R-:W-:Y:S01]  /*2b80*/  @!P3 FMUL R17, R17, 16777216 ;  /* 0x4b8000001111b820 */ /* 0x000fe20000400000 */
[----:B------:R-:W-:Y:S01]  /*2b90*/  @!P3 FMUL R19, R19, 16777216 ;  /* 0x4b8000001313b820 */ /* 0x000fe20000400000 */
[----:B------:R-:W-:Y:S02]  /*2ba0*/  FSETP.GEU.AND P3, PT, R14, 1.175494350822287508e-38, PT ;  /* 0x008000000e00780b */ /* 0x000fe40003f6e000 */
[----:B------:R-:W-:-:S03]  /*2bb0*/  FSEL R18, R44, 1, P2 ;  /* 0x3f8000002c127808 */ /* 0x000fc60001000000 */
[----:B------:R-:W-:Y:S01]  /*2bc0*/  @P2 FMUL R14, R14, 0.25 ;  /* 0x3e8000000e0e2820 */ /* 0x000fe20000400000 */
[----:B-1----:R-:W-:-:S07]  /*2bd0*/  FSETP.GT.AND P2, PT, R45, 8.50705917302346158658e+37, PT ;  /* 0x7e8000002d00780b */ /* 0x002fce0003f44000 */
[----:B------:R-:W-:Y:S01]  /*2be0*/  @!P3 FMUL R14, R14, 16777216 ;  /* 0x4b8000000e0eb820 */ /* 0x000fe20000400000 */
[----:B------:R-:W-:Y:S01]  /*2bf0*/  @!P3 FMUL R18, R18, 16777216 ;  /* 0x4b8000001212b820 */ /* 0x000fe20000400000 */
[C---:B------:R-:W-:Y:S02]  /*2c00*/  FSETP.GEU.AND P3, PT, R45.reuse, 1.175494350822287508e-38, PT ;  /* 0x008000002d00780b */ /* 0x040fe40003f6e000 */
[----:B------:R-:W-:Y:S02]  /*2c10*/  FSEL R21, R44, 1, P2 ;  /* 0x3f8000002c157808 */ /* 0x000fe40001000000 */
[----:B------:R-:W-:Y:S01]  /*2c20*/  @P2 FMUL R45, R45, 0.25 ;  /* 0x3e8000002d2d2820 */ /* 0x000fe20000400000 */
[----:B------:R-:W-:Y:S01]  /*2c30*/  ISETP.GE.U32.AND P2, PT, R42, 0x100, PT ;  /* 0x000001002a00780c */ /* 0x000fe20003f46070 */
[----:B------:R-:W-:Y:S02]  /*2c40*/  IMAD.MOV.U32 R10, RZ, RZ, RZ ;  /* 0x000000ffff0a7224 */ /* 0x000fe400078e00ff */
[----:B------:R-:W-:-:S10]  /*2c50*/  IMAD.WIDE R8, R41, 0x4, R12 ;  /* 0x0000000429087825 */ /* 0x000fd400078e020c */
[----:B------:R-:W2:Y:S02]  /*2c60*/  @!P2 LDG.E.EL R10, desc[UR4][R8.64+-0x200] ;  /* 0xfffe0004080aa981 */ /* 0x000ea4000c2e1900 */
[----:B--2---:R-:W-:-:S05]  /*2c70*/  SEL R10, R10, RZ, !P2 ;  /* 0x000000ff0a0a7207 */ /* 0x004fca0005000000 */
[----:B------:R-:W-:Y:S01]  /*2c80*/  FADD R11, R10, 9.9999997473787516356e-06 ;  /* 0x3727c5ac0a0b7421 */ /* 0x000fe20000000000 */
[----:B------:R-:W-:-:S06]  /*2c90*/  IMAD.MOV.U32 R10, RZ, RZ, RZ ;  /* 0x000000ffff0a7224 */ /* 0x000fcc00078e00ff */
[----:B------:R-:W2:Y:S02]  /*2ca0*/  @!P2 LDG.E.EL R10, desc[UR4][R8.64+-0x200] ;  /* 0xfffe0004080aa981 */ /* 0x000ea4000c2e1900 */
[----:B--2---:R-:W-:-:S05]  /*2cb0*/  SEL R10, R10, RZ, !P2 ;  /* 0x000000ff0a0a7207 */ /* 0x004fca0005000000 */
[----:B------:R-:W-:Y:S01]  /*2cc0*/  FADD R12, R10, 9.9999997473787516356e-06 ;  /* 0x3727c5ac0a0c7421 */ /* 0x000fe20000000000 */
[----:B------:R-:W-:-:S06]  /*2cd0*/  IMAD.MOV.U32 R10, RZ, RZ, RZ ;  /* 0x000000ffff0a7224 */ /* 0x000fcc00078e00ff */
[----:B------:R-:W2:Y:S01]  /*2ce0*/  @!P2 LDG.E.EL R10, desc[UR4][R8.64+-0x200] ;  /* 0xfffe0004080aa981 */ /* 0x000ea2000c2e1900 */
[----:B------:R0:W1:Y:S01]  /*2cf0*/  MUFU.SQRT R52, R11 ;  /* 0x0000000b00347308 */ /* 0x0000620000002000 */
[----:B------:R-:W-:Y:S01]  /*2d00*/  @!P3 FMUL R45, R45, 16777216 ;  /* 0x4b8000002d2db820 */ /* 0x000fe20000400000 */
[----:B------:R-:W-:Y:S01]  /*2d10*/  @!P3 FMUL R21, R21, 16777216 ;  /* 0x4b8000001515b820 */ /* 0x000fe20000400000 */
[----:B--2---:R-:W-:-:S05]  /*2d20*/  SEL R10, R10, RZ, !P2 ;  /* 0x000000ff0a0a7207 */ /* 0x004fca0005000000 */
[----:B0-----:R-:W-:Y:S01]  /*2d30*/  FADD R11, R10, 9.9999997473787516356e-06 ;  /* 0x3727c5ac0a0b7421 */ /* 0x001fe20000000000 */
[----:B------:R-:W-:-:S06]  /*2d40*/  IMAD.MOV.U32 R10, RZ, RZ, RZ ;  /* 0x000000ffff0a7224 */ /* 0x000fcc00078e00ff */
[----:B------:R0:W2:Y:S01]  /*2d50*/  @!P2 LDG.E.EL R10, desc[UR4][R8.64+-0x200] ;  /* 0xfffe0004080aa981 */ /* 0x0000a2000c2e1900 */
[----:B------:R-:W3:Y:S01]  /*2d60*/  MUFU.SQRT R54, R12 ;  /* 0x0000000c00367308 */ /* 0x000ee20000002000 */
[C---:B-1----:R-:W-:Y:S02]  /*2d70*/  FSETP.GT.AND P3, PT, R52.reuse, 8.50705917302346158658e+37, PT ;  /* 0x7e8000003400780b */ /* 0x042fe40003f64000 */
[----:B------:R-:W-:Y:S02]  /*2d80*/  P2R R61, PR, RZ, 0x1 ;  /* 0x00000001ff3d7803 */ /* 0x000fe40000000000 */
[----:B------:R-:W-:Y:S02]  /*2d90*/  FSETP.GEU.AND P0, PT, R52, 1.175494350822287508e-38, PT ;  /* 0x008000003400780b */ /* 0x000fe40003f0e000 */
[----:B------:R-:W-:Y:S01]  /*2da0*/  FSEL R22, R44, 1, P3 ;  /* 0x3f8000002c167808 */ /* 0x000fe20001800000 */
[----:B------:R-:W1:Y:S06]  /*2db0*/  MUFU.SQRT R55, R11 ;  /* 0x0000000b00377308 */ /* 0x000e6c0000002000 */
[----:B------:R-:W-:Y:S01]  /*2dc0*/  @P3 FMUL R52, R52, 0.25 ;  /* 0x3e80000034343820 */ /* 0x000fe20000400000 */
[----:B---3--:R-:W-:-:S02]  /*2dd0*/  FSETP.GT.AND P3, PT, R54, 8.50705917302346158658e+37, PT ;  /* 0x7e8000003600780b */ /* 0x008fc40003f64000 */
[----:B------:R-:W-:Y:S02]  /*2de0*/  P2R R13, PR, RZ, 0x1 ;  /* 0x00000001ff0d7803 */ /* 0x000fe40000000000 */
[----:B------:R-:W-:Y:S02]  /*2df0*/  FSETP.GEU.AND P0, PT, R54, 1.175494350822287508e-38, PT ;  /* 0x008000003600780b */ /* 0x000fe40003f0e000 */
[----:B------:R-:W-:-:S07]  /*2e00*/  FSEL R23, R44, 1, P3 ;  /* 0x3f8000002c177808 */ /* 0x000fce0001800000 */
[----:B------:R-:W-:Y:S01]  /*2e10*/  @P3 FMUL R54, R54, 0.25 ;  /* 0x3e80000036363820 */ /* 0x000fe20000400000 */
[C---:B-1----:R-:W-:Y:S02]  /*2e20*/  FSETP.GT.AND P3, PT, R55.reuse, 8.50705917302346158658e+37, PT ;  /* 0x7e8000003700780b */ /* 0x042fe40003f64000 */
[----:B------:R-:W-:Y:S02]  /*2e30*/  P2R R12, PR, RZ, 0x1 ;  /* 0x00000001ff0c7803 */ /* 0x000fe40000000000 */
[----:B------:R-:W-:Y:S02]  /*2e40*/  FSETP.GEU.AND P0, PT, R55, 1.175494350822287508e-38, PT ;  /* 0x008000003700780b */ /* 0x000fe40003f0e000 */
[----:B------:R-:W-:-:S07]  /*2e50*/  FSEL R42, R44, 1, P3 ;  /* 0x3f8000002c2a7808 */ /* 0x000fce0001800000 */
[----:B------:R-:W-:Y:S01]  /*2e60*/  @P3 FMUL R55, R55, 0.25 ;  /* 0x3e80000037373820 */ /* 0x000fe20000400000 */
[----:B------:R-:W-:Y:S02]  /*2e70*/  P2R R11, PR, RZ, 0x1 ;  /* 0x00000001ff0b7803 */ /* 0x000fe40000000000 */
[----:B------:R-:W-:Y:S01]  /*2e80*/  P2R R60, PR, RZ, 0x4 ;  /* 0x00000004ff3c7803 */ /* 0x000fe20000000000 */
[----:B0-----:R-:W-:Y:S02]  /*2e90*/  IMAD.MOV.U32 R8, RZ, RZ, RZ ;  /* 0x000000ffff087224 */ /* 0x001fe400078e00ff */
[----:B------:R-:W-:Y:S01]  /*2ea0*/  IMAD.WIDE R2, R41, 0x4, R2 ;  /* 0x0000000429027825 */ /* 0x000fe200078e0202 */
[----:B--2---:R-:W-:-:S05]  /*2eb0*/  SEL R10, R10, RZ, !P2 ;  /* 0x000000ff0a0a7207 */ /* 0x004fca0005000000 */
[----:B------:R-:W-:-:S04]  /*2ec0*/  FADD R10, R10, 9.9999997473787516356e-06 ;  /* 0x3727c5ac0a0a7421 */ /* 0x000fc80000000000 */
[----:B------:R-:W0:Y:S01]  /*2ed0*/  MUFU.SQRT R84, R10 ;  /* 0x0000000a00547308 */ /* 0x000e220000002000 */
[----:B------:R-:W-:Y:S02]  /*2ee0*/  ISETP.NE.AND P2, PT, R11, RZ, PT ;  /* 0x000000ff0b00720c */ /* 0x000fe40003f45270 */
[----:B------:R-:W-:Y:S02]  /*2ef0*/  LOP3.LUT R11, R41, 0xffffffc0, RZ, 0xc0, !PT ;  /* 0xffffffc0290b7812 */ /* 0x000fe400078ec0ff */
[C---:B0-----:R-:W-:Y:S02]  /*2f00*/  FSETP.GT.AND P3, PT, R84.reuse, 8.50705917302346158658e+37, PT ;  /* 0x7e8000005400780b */ /* 0x041fe40003f64000 */
[----:B------:R-:W-:Y:S02]  /*2f10*/  FSETP.GEU.AND P0, PT, R84, 1.175494350822287508e-38, PT ;  /* 0x008000005400780b */ /* 0x000fe40003f0e000 */
[----:B------:R-:W-:-:S09]  /*2f20*/  FSEL R53, R44, 1, P3 ;  /* 0x3f8000002c357808 */ /* 0x000fd20001800000 */
[----:B------:R-:W-:Y:S01]  /*2f30*/  @P3 FMUL R84, R84, 0.25 ;  /* 0x3e80000054543820 */ /* 0x000fe20000400000 */
[----:B------:R-:W-:-:S13]  /*2f40*/  ISETP.NE.AND P3, PT, R11, 0x180, PT ;  /* 0x000001800b00780c */ /* 0x000fda0003f65270 */
[----:B------:R-:W2:Y:S01]  /*2f50*/  @!P3 LDG.E.EL R8, desc[UR4][R2.64+-0x600] ;  /* 0xfffa00040208b981 */ /* 0x000ea2000c2e1900 */
[----:B------:R-:W-:Y:S02]  /*2f60*/  P2R R59, PR, RZ, 0x4 ;  /* 0x00000004ff3b7803 */ /* 0x000fe40000000000 */
[----:B------:R-:W-:Y:S01]  /*2f70*/  ISETP.NE.AND P2, PT, R12, RZ, PT ;  /* 0x000000ff0c00720c */ /* 0x000fe20003f45270 */
[----:B------:R-:W-:-:S06]  /*2f80*/  IMAD.MOV.U32 R12, RZ, RZ, RZ ;  /* 0x000000ffff0c7224 */ /* 0x000fcc00078e00ff */
[----:B------:R-:W3:Y:S01]  /*2f90*/  @!P3 LDG.E.EL R12, desc[UR4][R2.64+-0x600] ;  /* 0xfffa0004020cb981 */ /* 0x000ee2000c2e1900 */
[----:B--2---:R-:W-:-:S05]  /*2fa0*/  SEL R8, R8, RZ, !P3 ;  /* 0x000000ff08087207 */ /* 0x004fca0005800000 */
[----:B------:R-:W-:Y:S01]  /*2fb0*/  FADD R10, R8, 9.9999997473787516356e-06 ;  /* 0x3727c5ac080a7421 */ /* 0x000fe20000000000 */
[----:B------:R-:W-:-:S06]  /*2fc0*/  IMAD.MOV.U32 R8, RZ, RZ, RZ ;  /* 0x000000ffff087224 */ /* 0x000fcc00078e00ff */
[----:B------:R-:W2:Y:S01]  /*2fd0*/  @!P3 LDG.E.EL R8, desc[UR4][R2.64+-0x600] ;  /* 0xfffa00040208b981 */ /* 0x000ea2000c2e1900 */
[----:B---3--:R-:W-:-:S05]  /*2fe0*/  SEL R9, R12, RZ, !P3 ;  /* 0x000000ff0c097207 */ /* 0x008fca0005800000 */
[----:B------:R-:W-:-:S04]  /*2ff0*/  FADD R9, R9, 9.9999997473787516356e-06 ;  /* 0x3727c5ac09097421 */ /* 0x000fc80000000000 */
[----:B------:R0:W1:Y:S01]  /*3000*/  MUFU.SQRT R86, R9 ;  /* 0x0000000900567308 */ /* 0x0000620000002000 */
[----:B--2---:R-:W-:-:S05]  /*3010*/  SEL R8, R8, RZ, !P3 ;  /* 0x000000ff08087207 */ /* 0x004fca0005800000 */
[----:B0-----:R-:W-:Y:S01]  /*3020*/  FADD R9, R8, 9.9999997473787516356e-06 ;  /* 0x3727c5ac08097421 */ /* 0x001fe20000000000 */
[----:B------:R-:W-:-:S06]  /*3030*/  IMAD.MOV.U32 R8, RZ, RZ, RZ ;  /* 0x000000ffff087224 */ /* 0x000fcc00078e00ff */
[----:B------:R-:W2:Y:S01]  /*3040*/  @!P3 LDG.E.EL R8, desc[UR4][R2.64+-0x600] ;  /* 0xfffa00040208b981 */ /* 0x000ea2000c2e1900 */
[----:B------:R0:W3:Y:S01]  /*3050*/  MUFU.SQRT R91, R10 ;  /* 0x0000000a005b7308 */ /* 0x0000e20000002000 */
[C---:B-1----:R-:W-:Y:S02]  /*3060*/  FSETP.GT.AND P6, PT, R86.reuse, 8.50705917302346158658e+37, PT ;  /* 0x7e8000005600780b */ /* 0x042fe40003fc4000 */
[----:B------:R-:W-:Y:S02]  /*3070*/  P2R R64, PR, RZ, 0x20 ;  /* 0x00000020ff407803 */ /* 0x000fe40000000000 */
[----:B------:R-:W-:Y:S02]  /*3080*/  FSETP.GEU.AND P5, PT, R86, 1.175494350822287508e-38, PT ;  /* 0x008000005600780b */ /* 0x000fe40003fae000 */
[----:B------:R-:W-:Y:S01]  /*3090*/  FSEL R71, R44, 1, P6 ;  /* 0x3f8000002c477808 */ /* 0x000fe20003000000 */
[----:B------:R-:W1:Y:S01]  /*30a0*/  MUFU.SQRT R92, R9 ;  /* 0x00000009005c7308 */ /* 0x000e620000002000 */
[----:B------:R-:W-:Y:S01]  /*30b0*/  P2R R58, PR, RZ, 0x4 ;  /* 0x00000004ff3a7803 */ /* 0x000fe20000000000 */
[----:B0-----:R-:W0:Y:S04]  /*30c0*/  LDC.64 R10, c[0x0][0x250] ;  /* 0x00009400ff0a7b82 */ /* 0x001e280000000a00 */
[----:B------:R-:W-:Y:S01]  /*30d0*/  @P6 FMUL R86, R86, 0.25 ;  /* 0x3e80000056566820 */ /* 0x000fe20000400000 */
[----:B---3--:R-:W-:-:S02]  /*30e0*/  FSETP.GT.AND P6, PT, R91, 8.50705917302346158658e+37, PT ;  /* 0x7e8000005b00780b */ /* 0x008fc40003fc4000 */
[----:B------:R-:W-:Y:S02]  /*30f0*/  P2R R56, PR, RZ, 0x2 ;  /* 0x00000002ff387803 */ /* 0x000fe40000000000 */
[----:B------:R-:W-:Y:S02]  /*3100*/  ISETP.NE.AND P2, PT, R13, RZ, PT ;  /* 0x000000ff0d00720c */ /* 0x000fe40003f45270 */
[----:B------:R-:W-:Y:S02]  /*3110*/  FSETP.GEU.AND P1, PT, R91, 1.175494350822287508e-38, PT ;  /* 0x008000005b00780b */ /* 0x000fe40003f2e000 */
[----:B------:R-:W-:Y:S02]  /*3120*/  FSEL R72, R44, 1, P6 ;  /* 0x3f8000002c487808 */ /* 0x000fe40003000000 */
[----:B------:R-:W-:-:S03]  /*3130*/  P2R R13, PR, RZ, 0x4 ;  /* 0x00000004ff0d7803 */ /* 0x000fc60000000000 */
[----:B------:R-:W-:Y:S01]  /*3140*/  @P6 FMUL R91, R91, 0.25 ;  /* 0x3e8000005b5b6820 */ /* 0x000fe20000400000 */
[C---:B-1----:R-:W-:Y:S02]  /*3150*/  FSETP.GT.AND P6, PT, R92.reuse, 8.50705917302346158658e+37, PT ;  /* 0x7e8000005c00780b */ /* 0x042fe40003fc4000 */
[----:B------:R-:W-:Y:S02]  /*3160*/  FSETP.GEU.AND P4, PT, R92, 1.175494350822287508e-38, PT ;  /* 0x008000005c00780b */ /* 0x000fe40003f8e000 */
[----:B------:R-:W-:-:S09]  /*3170*/  FSEL R85, R44, 1, P6 ;  /* 0x3f8000002c557808 */ /* 0x000fd20003000000 */
[----:B------:R-:W-:Y:S01]  /*3180*/  @P6 FMUL R92, R92, 0.25 ;  /* 0x3e8000005c5c6820 */ /* 0x000fe20000400000 */
[----:B------:R-:W-:Y:S01]  /*3190*/  @!P0 FMUL R84, R84, 16777216 ;  /* 0x4b80000054548820 */ /* 0x000fe20000400000 */
[----:B------:R-:W-:Y:S01]  /*31a0*/  @!P0 FMUL R53, R53, 16777216 ;  /* 0x4b80000035358820 */ /* 0x000fe20000400000 */
[----:B------:R-:W-:Y:S01]  /*31b0*/  ISETP.NE.AND P0, PT, R61, RZ, PT ;  /* 0x000000ff3d00720c */ /* 0x000fe20003f05270 */
[----:B------:R-:W-:Y:S01]  /*31c0*/  @!P5 FMUL R86, R86, 16777216 ;  /* 0x4b8000005656d820 */ /* 0x000fe20000400000 */
[----:B------:R-:W-:Y:S01]  /*31d0*/  @!P5 FMUL R71, R71, 16777216 ;  /* 0x4b8000004747d820 */ /* 0x000fe20000400000 */
[----:B------:R-:W-:Y:S02]  /*31e0*/  ISETP.NE.AND P5, PT, R64, RZ, PT ;  /* 0x000000ff4000720c */ /* 0x000fe40003fa5270 */
[----:B------:R-:W-:Y:S02]  /*31f0*/  CS2R R62, SRZ ;  /* 0x00000000003e7805 */ /* 0x000fe4000001ff00 */
[----:B------:R-:W-:-:S02]  /*3200*/  CS2R R64, SRZ ;  /* 0x0000000000407805 */ /* 0x000fc4000001ff00 */
[----:B------:R-:W-:Y:S01]  /*3210*/  CS2R R66, SRZ ;  /* 0x0000000000427805 */ /* 0x000fe2000001ff00 */
[----:B------:R-:W-:Y:S01]  /*3220*/  @!P1 FMUL R91, R91, 16777216 ;  /* 0x4b8000005b5b9820 */ /* 0x000fe20000400000 */
[----:B------:R-:W-:Y:S01]  /*3230*/  @!P1 FMUL R72, R72, 16777216 ;  /* 0x4b80000048489820 */ /* 0x000fe20000400000 */
[----:B------:R-:W-:Y:S02]  /*3240*/  CS2R R76, SRZ ;  /* 0x00000000004c7805 */ /* 0x000fe4000001ff00 */
[----:B------:R-:W-:Y:S02]  /*3250*/  CS2R R80, SRZ ;  /* 0x0000000000507805 */ /* 0x000fe4000001ff00 */
[----:B------:R-:W-:Y:S02]  /*3260*/  CS2R R78, SRZ ;  /* 0x00000000004e7805 */ /* 0x000fe4000001ff00 */
[----:B------:R-:W-:Y:S01]  /*3270*/  ISETP.NE.AND P1, PT, R56, RZ, PT ;  /* 0x000000ff3800720c */ /* 0x000fe20003f25270 */
[----:B------:R-:W-:-:S02]  /*3280*/  IMAD.MOV.U32 R56, RZ, RZ, RZ ;  /* 0x000000ffff387224 */ /* 0x000fc400078e00ff */
[----:B------:R-:W-:Y:S01]  /*3290*/  IMAD.MOV.U32 R83, RZ, RZ, RZ ;  /* 0x000000ffff537224 */ /* 0x000fe200078e00ff */
[----:B------:R-:W-:Y:S01]  /*32a0*/  CS2R R74, SRZ ;  /* 0x00000000004a7805 */ /* 0x000fe2000001ff00 */
[----:B------:R-:W-:Y:S01]  /*32b0*/  IMAD.MOV.U32 R70, RZ, RZ, RZ ;  /* 0x000000ffff467224 */ /* 0x000fe200078e00ff */
[----:B------:R-:W-:Y:S01]  /*32c0*/  CS2R R68, SRZ ;  /* 0x0000000000447805 */ /* 0x000fe2000001ff00 */
[----:B------:R-:W-:Y:S01]  /*32d0*/  IMAD.MOV.U32 R73, RZ, RZ, RZ ;  /* 0x000000ffff497224 */ /* 0x000fe200078e00ff */
[----:B------:R-:W-:Y:S01]  /*32e0*/  CS2R R88, SRZ ;  /* 0x0000000000587805 */ /* 0x000fe2000001ff00 */
[----:B------:R-:W-:Y:S02]  /*32f0*/  IMAD.MOV.U32 R87, RZ, RZ, RZ ;  /* 0x000000ffff577224 */ /* 0x000fe400078e00ff */
[----:B------:R-:W-:Y:S02]  /*3300*/  IMAD.MOV.U32 R90, RZ, RZ, RZ ;  /* 0x000000ffff5a7224 */ /* 0x000fe400078e00ff */
[----:B------:R-:W-:Y:S01]  /*3310*/  IMAD.WIDE R30, R41, 0x4, R30 ;  /* 0x00000004291e7825 */ /* 0x000fe200078e021e */
[----:B------:R-:W-:-:S04]  /*3320*/  CS2R R96, SRZ ;  /* 0x0000000000607805 */ /* 0x000fc8000001ff00 */
[----:B------:R-:W3:Y:S01]  /*3330*/  @!P3 LDG.E.EL R89, desc[UR4][R30.64+-0x600] ;  /* 0xfffa00041e59b981 */ /* 0x000ee2000c2e1900 */
[----:B------:R-:W-:-:S03]  /*3340*/  IMAD.WIDE R24, R41, 0x4, R24 ;  /* 0x0000000429187825 */ /* 0x000fc600078e0218 */
[----:B------:R-:W4:Y:S01]  /*3350*/  @!P3 LDG.E.EL R87, desc[UR4][R30.64+-0x600] ;  /* 0xfffa00041e57b981 */ /* 0x000f22000c2e1900 */
[----:B------:R-:W-:-:S03]  /*3360*/  @!P4 FMUL R92, R92, 16777216 ;  /* 0x4b8000005c5cc820 */ /* 0x000fc60000400000 */
[----:B------:R-:W5:Y:S01]  /*3370*/  @!P3 LDG.E.EL R88, desc[UR4][R30.64+-0x600] ;  /* 0xfffa00041e58b981 */ /* 0x000f62000c2e1900 */
[----:B------:R-:W-:-:S03]  /*3380*/  @!P4 FMUL R85, R85, 16777216 ;  /* 0x4b8000005555c820 */ /* 0x000fc60000400000 */
[----:B------:R1:W3:Y:S01]  /*3390*/  @!P3 LDG.E.EL R90, desc[UR4][R30.64+-0x600] ;  /* 0xfffa00041e5ab981 */ /* 0x0002e2000c2e1900 */
[----:B------:R-:W-:Y:S02]  /*33a0*/  CS2R R94, SRZ ;  /* 0x00000000005e7805 */ /* 0x000fe4000001ff00 */
[----:B------:R-:W-:Y:S02]  /*33b0*/  CS2R R98, SRZ ;  /* 0x0000000000627805 */ /* 0x000fe4000001ff00 */
[----:B------:R-:W-:Y:S01]  /*33c0*/  ISETP.NE.AND P4, PT, R57, RZ, PT ;  /* 0x000000ff3900720c */ /* 0x000fe20003f85270 */
[----:B------:R-:W3:Y:S01]  /*33d0*/  @!P3 LDG.E.EL R96, desc[UR4][R24.64+-0x600] ;  /* 0xfffa00041860b981 */ /* 0x000ee2000c2e1900 */
[----:B------:R-:W0:Y:S03]  /*33e0*/  MUFU.RCP R57, R14 ;  /* 0x0000000e00397308 */ /* 0x000e260000001000 */
[----:B------:R-:W3:Y:S01]  /*33f0*/  @!P3 LDG.E.EL R95, desc[UR4][R24.64+-0x600] ;  /* 0xfffa0004185fb981 */ /* 0x000ee2000c2e1900 */
[----:B-1----:R-:W-:-:S03]  /*3400*/  CS2R R30, SRZ ;  /* 0x00000000001e7805 */ /* 0x002fc6000001ff00 */
[----:B------:R-:W3:Y:S04]  /*3410*/  @!P3 LDG.E.EL R97, desc[UR4][R24.64+-0x600] ;  /* 0xfffa00041861b981 */ /* 0x000ee8000c2e1900 */
[----:B------:R-:W3:Y:S01]  /*3420*/  @!P3 LDG.E.EL R94, desc[UR4][R24.64+-0x600] ;  /* 0xfffa0004185eb981 */ /* 0x000ee2000c2e1900 */
[----:B0-----:R-:W-:Y:S01]  /*3430*/  FMUL R57, R57, R18 ;  /* 0x0000001239397220 */ /* 0x001fe20000400000 */
[----:B--2---:R-:W-:-:S05]  /*3440*/  SEL R8, R8, RZ, !P3 ;  /* 0x000000ff08087207 */ /* 0x004fca0005800000 */
[----:B------:R-:W-:-:S04]  /*3450*/  FADD R8, R8, 9.9999997473787516356e-06 ;  /* 0x3727c5ac08087421 */ /* 0x000fc80000000000 */
[----:B------:R0:W1:Y:S02]  /*3460*/  MUFU.SQRT R93, R8 ;  /* 0x00000008005d7308 */ /* 0x0000640000002000 */
[----:B0-----:R-:W0:Y:S01]  /*3470*/  LDC.64 R8, c[0x0][0x240] ;  /* 0x00009000ff087b82 */ /* 0x001e220000000a00 */
[C---:B-1----:R-:W-:Y:S02]  /*3480*/  FSETP.GT.AND P2, PT, R93.reuse, 8.50705917302346158658e+37, PT ;  /* 0x7e8000005d00780b */ /* 0x042fe40003f44000 */
[----:B------:R-:W-:Y:S02]  /*3490*/  FSETP.GEU.AND P6, PT, R93, 1.175494350822287508e-38, PT ;  /* 0x008000005d00780b */ /* 0x000fe40003fce000 */
[----:B------:R-:W-:-:S09]  /*34a0*/  FSEL R82, R44, 1, P2 ;  /* 0x3f8000002c527808 */ /* 0x000fd20001000000 */
[----:B------:R-:W-:Y:S01]  /*34b0*/  @P2 FMUL R93, R93, 0.25 ;  /* 0x3e8000005d5d2820 */ /* 0x000fe20000400000 */
[----:B------:R-:W-:Y:S02]  /*34c0*/  ISETP.NE.AND P2, PT, R13, RZ, PT ;  /* 0x000000ff0d00720c */ /* 0x000fe40003f45270 */
[----:B------:R-:W1:Y:S11]  /*34d0*/  LDC.64 R12, c[0x0][0x258] ;  /* 0x00009600ff0c7b82 */ /* 0x000e760000000a00 */
[----:B------:R-:W-:Y:S01]  /*34e0*/  @!P2 FMUL R52, R52, 16777216 ;  /* 0x4b8000003434a820 */ /* 0x000fe20000400000 */
[----:B------:R-:W-:Y:S01]  /*34f0*/  @!P2 FMUL R22, R22, 16777216 ;  /* 0x4b8000001616a820 */ /* 0x000fe20000400000 */
[----:B------:R-:W-:-:S13]  /*3500*/  ISETP.NE.AND P2, PT, R58, RZ, PT ;  /* 0x000000ff3a00720c */ /* 0x000fda0003f45270 */
[----:B------:R-:W-:Y:S01]  /*3510*/  @!P2 FMUL R54, R54, 16777216 ;  /* 0x4b8000003636a820 */ /* 0x000fe20000400000 */
[----:B------:R-:W-:Y:S01]  /*3520*/  @!P2 FMUL R23, R23, 16777216 ;  /* 0x4b8000001717a820 */ /* 0x000fe20000400000 */
[----:B------:R-:W-:Y:S01]  /*3530*/  ISETP.NE.AND P2, PT, R59, RZ, PT ;  /* 0x000000ff3b00720c */ /* 0x000fe20003f45270 */
[----:B0-----:R-:W-:-:S12]  /*3540*/  IMAD.WIDE R2, R43, 0x4, R8 ;  /* 0x000000042b027825 */ /* 0x001fd800078e0208 */
[----:B------:R-:W-:Y:S01]  /*3550*/  @!P2 FMUL R55, R55, 16777216 ;  /* 0x4b8000003737a820 */ /* 0x000fe20000400000 */
[----:B------:R-:W-:Y:S01]  /*3560*/  @!P2 FMUL R42, R42, 16777216 ;  /* 0x4b8000002a2aa820 */ /* 0x000fe20000400000 */
[----:B------:R-:W-:Y:S01]  /*3570*/  ISETP.NE.AND P2, PT, R60, RZ, PT ;  /* 0x000000ff3c00720c */ /* 0x000fe20003f45270 */
[----:B------:R-:W-:Y:S01]  /*3580*/  IMAD.WIDE R8, R41, 0x4, R8 ;  /* 0x0000000429087825 */ /* 0x000fe200078e0208 */
[----:B------:R-:W2:Y:S01]  /*3590*/  @!P0 LDG.E.EL R63, desc[UR4][R2.64+-0x200] ;  /* 0xfffe0004023f8981 */ /* 0x000ea2000c2e1900 */
[----:B------:R-:W-:Y:S02]  /*35a0*/  CS2R R60, SRZ ;  /* 0x00000000003c7805 */ /* 0x000fe4000001ff00 */
[----:B------:R-:W-:Y:S01]  /*35b0*/  IMAD.MOV.U32 R59, RZ, RZ, RZ ;  /* 0x000000ffff3b7224 */ /* 0x000fe200078e00ff */
[----:B------:R-:W2:Y:S04]  /*35c0*/  @!P0 LDG.E.EL R65, desc[UR4][R2.64+-0x200] ;  /* 0xfffe000402418981 */ /* 0x000ea8000c2e1900 */
[----:B------:R-:W2:Y:S04]  /*35d0*/  @!P0 LDG.E.EL R66, desc[UR4][R2.64+-0x200] ;  /* 0xfffe000402428981 */ /* 0x000ea8000c2e1900 */
[----:B------:R0:W2:Y:S04]  /*35e0*/  @!P0 LDG.E.EL R62, desc[UR4][R2.64+-0x200] ;  /* 0xfffe0004023e8981 */ /* 0x0000a8000c2e1900 */
[----:B------:R-:W2:Y:S04]  /*35f0*/  @!P2 LDG.E.EL R76, desc[UR4][R8.64+-0x200] ;  /* 0xfffe0004084ca981 */ /* 0x000ea8000c2e1900 */
[----:B------:R-:W2:Y:S01]  /*3600*/  @!P2 LDG.E.EL R77, desc[UR4][R8.64+-0x200] ;  /* 0xfffe0004084da981 */ /* 0x000ea2000c2e1900 */
[----:B0-----:R-:W-:-:S03]  /*3610*/  IMAD.WIDE R2, R43, 0x4, R10 ;  /* 0x000000042b027825 */ /* 0x001fc600078e020a */
[----:B------:R-:W4:Y:S04]  /*3620*/  @!P2 LDG.E.EL R80, desc[UR4][R8.64+-0x200] ;  /* 0xfffe00040850a981 */ /* 0x000f28000c2e1900 */
[----:B------:R1:W5:Y:S04]  /*3630*/  @!P2 LDG.E.EL R79, desc[UR4][R8.64+-0x200] ;  /* 0xfffe0004084fa981 */ /* 0x000368000c2e1900 */
[----:B------:R-:W5:Y:S04]  /*3640*/  @!P0 LDG.E.EL R56, desc[UR4][R2.64+-0x200] ;  /* 0xfffe000402388981 */ /* 0x000f68000c2e1900 */
[----:B------:R-:W5:Y:S01]  /*3650*/  @!P0 LDG.E.EL R59, desc[UR4][R2.64+-0x200] ;  /* 0xfffe0004023b8981 */ /* 0x000f62000c2e1900 */
[----:B-1----:R-:W-:-:S03]  /*3660*/  IMAD.WIDE R8, R43, 0x4, R12 ;  /* 0x000000042b087825 */ /* 0x002fc600078e020c */
[----:B------:R-:W5:Y:S01]  /*3670*/  @!P0 LDG.E.EL R60, desc[UR4][R2.64+-0x200] ;  /* 0xfffe0004023c8981 */ /* 0x000f62000c2e1900 */
[----:B------:R-:W-:-:S03]  /*3680*/  IMAD.MOV.U32 R43, RZ, RZ, RZ ;  /* 0x000000ffff2b7224 */ /* 0x000fc600078e00ff */
[----:B------:R0:W5:Y:S01]  /*3690*/  @!P0 LDG.E.EL R61, desc[UR4][R2.64+-0x200] ;  /* 0xfffe0004023d8981 */ /* 0x000162000c2e1900 */
[C---:B------:R-:W-:Y:S01]  /*36a0*/  IMAD.WIDE R10, R41.reuse, 0x4, R10 ;  /* 0x00000004290a7825 */ /* 0x040fe200078e020a */
[----:B------:R-:W1:Y:S02]  /*36b0*/  MUFU.RCP R44, R16 ;  /* 0x00000010002c7308 */ /* 0x000e640000001000 */
[----:B------:R-:W5:Y:S04]  /*36c0*/  @!P0 LDG.E.EL R64, desc[UR4][R8.64+-0x200] ;  /* 0xfffe000408408981 */ /* 0x000f68000c2e1900 */
[----:B------:R-:W5:Y:S01]  /*36d0*/  @!P2 LDG.E.EL R70, desc[UR4][R10.64+-0x200] ;  /* 0xfffe00040a46a981 */ /* 0x000f62000c2e1900 */
[----:B0-----:R-:W-:-:S03]  /*36e0*/  IMAD.WIDE R2, R41, 0x4, R12 ;  /* 0x0000000429027825 */ /* 0x001fc600078e020c */
[----:B------:R-:W5:Y:S04]  /*36f0*/  @!P2 LDG.E.EL R75, desc[UR4][R10.64+-0x200] ;  /* 0xfffe00040a4ba981 */ /* 0x000f68000c2e1900 */
[----:B------:R-:W5:Y:S04]  /*3700*/  @!P2 LDG.E.EL R43, desc[UR4][R2.64+-0x200] ;  /* 0xfffe0004022ba981 */ /* 0x000f68000c2e1900 */
[----:B------:R-:W5:Y:S04]  /*3710*/  @!P2 LDG.E.EL R78, desc[UR4][R2.64+-0x200] ;  /* 0xfffe0004024ea981 */ /* 0x000f68000c2e1900 */
[----:B------:R-:W5:Y:S04]  /*3720*/  @!P2 LDG.E.EL R81, desc[UR4][R2.64+-0x200] ;  /* 0xfffe00040251a981 */ /* 0x000f68000c2e1900 */
[----:B------:R0:W5:Y:S01]  /*3730*/  @!P2 LDG.E.EL R83, desc[UR4][R2.64+-0x200] ;  /* 0xfffe00040253a981 */ /* 0x000162000c2e1900 */
[----:B------:R-:W-:-:S03]  /*3740*/  VIADD R13, R40, 0xffef0000 ;  /* 0xffef0000280d7836 */ /* 0x000fc60000000000 */
[----:B------:R-:W5:Y:S04]  /*3750*/  @!P2 LDG.E.EL R74, desc[UR4][R10.64+-0x200] ;  /* 0xfffe00040a4aa981 */ /* 0x000f68000c2e1900 */
[----:B------:R1:W5:Y:S01]  /*3760*/  @!P2 LDG.E.EL R73, desc[UR4][R10.64+-0x200] ;  /* 0xfffe00040a49a981 */ /* 0x000362000c2e1900 */
[----:B0-----:R-:W0:Y:S03]  /*3770*/  LDC.64 R2, c[0x0][0x238] ;  /* 0x00008e00ff027b82 */ /* 0x001e260000000a00 */
[----:B------:R-:W5:Y:S01]  /*3780*/  @!P0 LDG.E.EL R67, desc[UR4][R8.64+-0x200] ;  /* 0xfffe000408438981 */ /* 0x000f62000c2e1900 */
[----:B------:R-:W-:-:S03]  /*3790*/  IMAD.WIDE R28, R13, 0x4, R28 ;  /* 0x000000040d1c7825 */ /* 0x000fc600078e021c */
[----:B------:R-:W5:Y:S01]  /*37a0*/  @!P0 LDG.E.EL R68, desc[UR4][R8.64+-0x200] ;  /* 0xfffe000408448981 */ /* 0x000f62000c2e1900 */
[----:B-1----:R-:W-:-:S03]  /*37b0*/  CS2R R10, SRZ ;  /* 0x00000000000a7805 */ /* 0x002fc6000001ff00 */
[----:B------:R1:W5:Y:S01]  /*37c0*/  @!P0 LDG.E.EL R69, desc[UR4][R8.64+-0x200] ;  /* 0xfffe000408458981 */ /* 0x000362000c2e1900 */
[----:B------:R-:W-:Y:S01]  /*37d0*/  IMAD.WIDE R40, R41, 0x4, R26 ;  /* 0x0000000429287825 */ /* 0x000fe200078e021a */
[----:B------:R-:W0:Y:S03]  /*37e0*/  MUFU.RCP R58, R17 ;  /* 0x00000011003a7308 */ /* 0x000e260000001000 */
[----:B------:R-:W-:Y:S01]  /*37f0*/  FMUL R44, R44, R15 ;  /* 0x0000000f2c2c7220 */ /* 0x000fe20000400000 */
[----:B-1----:R-:W-:Y:S01]  /*3800*/  CS2R R8, SRZ ;  /* 0x0000000000087805 */ /* 0x002fe2000001ff00 */
[----:B------:R-:W5:Y:S01]  /*3810*/  @!P3 LDG.E.EL R30, desc[UR4][R40.64+-0x600] ;  /* 0xfffa0004281eb981 */ /* 0x000f62000c2e1900 */
[----:B------:R-:W-:Y:S01]  /*3820*/  CS2R R12, SRZ ;  /* 0x00000000000c7805 */ /* 0x000fe2000001ff00 */
[----:B0-----:R-:W-:Y:S02]  /*3830*/  IMAD.WIDE R26, R39, 0x4, R2 ;  /* 0x00000004271a7825 */ /* 0x001fe400078e0202 */
[----:B------:R-:W5:Y:S04]  /*3840*/  @!P3 LDG.E.EL R99, desc[UR4][R40.64+-0x600] ;  /* 0xfffa00042863b981 */ /* 0x000f68000c2e1900 */
[----:B------:R0:W5:Y:S01]  /*3850*/  @!P3 LDG.E.128 R8, desc[UR4][R28.64] ;  /* 0x000000041c08b981 */ /* 0x000162000c1e1d00 */
[----:B------:R-:W-:-:S03]  /*3860*/  CS2R R14, SRZ ;  /* 0x00000000000e7805 */ /* 0x000fc6000001ff00 */
[----:B------:R-:W5:Y:S04]  /*3870*/  @!P3 LDG.E.EL R31, desc[UR4][R40.64+-0x600] ;  /* 0xfffa0004281fb981 */ /* 0x000f68000c2e1900 */
[----:B------:R1:W5:Y:S01]  /*3880*/  @!P2 LDG.E.128 R12, desc[UR4][R26.64] ;  /* 0x000000041a0ca981 */ /* 0x000362000c1e1d00 */
[----:B------:R-:W-:-:S03]  /*3890*/  FMUL R58, R58, R19 ;  /* 0x000000133a3a7220 */ /* 0x000fc60000400000 */
[----:B------:R-:W5:Y:S01]  /*38a0*/  @!P3 LDG.E.EL R98, desc[UR4][R40.64+-0x600] ;  /* 0xfffa00042862b981 */ /* 0x000f62000c2e1900 */
[----:B------:R-:W-:Y:S02]  /*38b0*/  CS2R R16, SRZ ;  /* 0x0000000000107805 */ /* 0x000fe4000001ff00 */
[----:B------:R-:W-:Y:S01]  /*38c0*/  CS2R R18, SRZ ;  /* 0x0000000000127805 */ /* 0x000fe2000001ff00 */
[----:B------:R-:W-:-:S05]  /*38d0*/  IMAD.WIDE R2, R38, 0x4, R2 ;  /* 0x0000000426027825 */ /* 0x000fca00078e0202 */
[----:B------:R0:W5:Y:S01]  /*38e0*/  @!P0 LDG.E.128 R16, desc[UR4][R2.64] ;  /* 0x0000000402108981 */ /* 0x000162000c1e1d00 */
[----:B------:R-:W0:Y:S01]  /*38f0*/  MUFU.RCP R24, R45 ;  /* 0x0000002d00187308 */ /* 0x000e220000001000 */
[----:B------:R-:W-:-:S07]  /*3900*/  @!P6 FMUL R93, R93, 16777216 ;  /* 0x4b8000005d5de820 */ /* 0x000fce0000400000 */
[----:B------:R-:W0:Y:S08]  /*3910*/  MUFU.RCP R25, R52 ;  /* 0x0000003400197308 */ /* 0x000e300000001000 */
[----:B------:R-:W1:Y:S08]  /*3920*/  MUFU.RCP R54, R54 ;  /* 0x0000003600367308 */ /* 0x000e700000001000 */
[----:B------:R-:W1:Y:S01]  /*3930*/  MUFU.RCP R92, R92 ;  /* 0x0000005c005c7308 */ /* 0x000e620000001000 */
[----:B0-----:R-:W-:-:S07]  /*3940*/  FMUL R21, R24, R21 ;  /* 0x0000001518157220 */ /* 0x001fce0000400000 */
[----:B------:R-:W0:Y:S01]  /*3950*/  MUFU.RCP R91, R91 ;  /* 0x0000005b005b7308 */ /* 0x000e220000001000 */
[----:B------:R-:W-:-:S07]  /*3960*/  FMUL R24, R25, R22 ;  /* 0x0000001619187220 */ /* 0x000fce0000400000 */
[----:B------:R-:W0:Y:S01]  /*3970*/  MUFU.RCP R93, R93 ;  /* 0x0000005d005d7308 */ /* 0x000e220000001000 */
[----:B---3--:R-:W-:Y:S01]  /*3980*/  SEL R22, R89, RZ, !P3 ;  /* 0x000000ff59167207 */ /* 0x008fe20005800000 */
[----:B-1----:R-:W-:Y:S01]  /*3990*/  FMUL R25, R54, R23 ;  /* 0x0000001736197220 */ /* 0x002fe20000400000 */
[----:B------:R-:W-:Y:S01]  /*39a0*/  SEL R23, R90, RZ, !P3 ;  /* 0x000000ff5a177207 */ /* 0x000fe20005800000 */
[----:B------:R-:W-:-:S04]  /*39b0*/  @!P6 FMUL R82, R82, 16777216 ;  /* 0x4b8000005252e820 */ /* 0x000fc80000400000 */
[----:B------:R-:W1:Y:S01]  /*39c0*/  MUFU.RCP R86, R86 ;  /* 0x0000005600567308 */ /* 0x000e620000001000 */
[----:B------:R-:W-:Y:S01]  /*39d0*/  FMUL R28, R92, R85 ;  /* 0x000000555c1c7220 */ /* 0x000fe20000400000 */
[----:B0-----:R-:W-:-:S06]  /*39e0*/  FMUL R27, R91, R72 ;  /* 0x000000485b1b7220 */ /* 0x001fcc0000400000 */
[----:B------:R-:W0:Y:S01]  /*39f0*/  MUFU.RCP R55, R55 ;  /* 0x0000003700377308 */ /* 0x000e220000001000 */
[----:B------:R-:W-:Y:S01]  /*3a00*/  FMUL R93, R93, R82 ;  /* 0x000000525d5d7220 */ /* 0x000fe20000400000 */
[----:B-1----:R-:W-:-:S06]  /*3a10*/  FMUL R26, R86, R71 ;  /* 0x00000047561a7220 */ /* 0x002fcc0000400000 */
[----:B------:R-:W1:Y:S01]  /*3a20*/  MUFU.RCP R84, R84 ;  /* 0x0000005400547308 */ /* 0x000e620000001000 */
[----:B0-----:R-:W-:Y:S01]  /*3a30*/  FMUL R42, R55, R42 ;  /* 0x0000002a372a7220 */ /* 0x001fe20000400000 */
[----:B------:R-:W-:-:S04]  /*3a40*/  FSETP.GEU.AND P6, PT, R51, RZ, PT ;  /* 0x000000ff3300720b */ /* 0x000fc80003fce000 */
[----:B------:R-:W-:Y:S01]  /*3a50*/  FSEL R51, R51, RZ, P6 ;  /* 0x000000ff33337208 */ /* 0x000fe20003000000 */
[----:B-1----:R-:W-:Y:S01]  /*3a60*/  FMUL R53, R84, R53 ;  /* 0x0000003554357220 */ /* 0x002fe20000400000 */
[----:B--2---:R-:W-:Y:S02]  /*3a70*/  SEL R77, R77, RZ, !P2 ;  /* 0x000000ff4d4d7207 */ /* 0x004fe40005000000 */
[----:B----4-:R-:W-:Y:S02]  /*3a80*/  SEL R80, R80, RZ, !P2 ;  /* 0x000000ff50507207 */ /* 0x010fe40005000000 */
[----:B-----5:R-:W-:Y:S02]  /*3a90*/  SEL R79, R79, RZ, !P2 ;  /* 0x000000ff4f4f7207 */ /* 0x020fe40005000000 */
[----:B------:R-:W-:Y:S02]  /*3aa0*/  SEL R78, R78, RZ, !P2 ;  /* 0x000000ff4e4e7207 */ /* 0x000fe40005000000 */
[----:B------:R-:W-:-:S02]  /*3ab0*/  SEL R81, R81, RZ, !P2 ;  /* 0x000000ff51517207 */ /* 0x000fc40005000000 */
[----:B------:R-:W-:Y:S02]  /*3ac0*/  SEL R43, R43, RZ, !P2 ;  /* 0x000000ff2b2b7207 */ /* 0x000fe40005000000 */
[----:B------:R-:W-:Y:S02]  /*3ad0*/  SEL R29, R30, RZ, !P3 ;  /* 0x000000ff1e1d7207 */ /* 0x000fe40005800000 */
[----:B------:R-:W-:Y:S02]  /*3ae0*/  SEL R3, R10, RZ, !P3 ;  /* 0x000000ff0a037207 */ /* 0x000fe40005800000 */
[----:B------:R-:W-:Y:S02]  /*3af0*/  SEL R2, R11, RZ, !P3 ;  /* 0x000000ff0b027207 */ /* 0x000fe40005800000 */
[----:B------:R-:W-:Y:S02]  /*3b00*/  SEL R10, R8, RZ, !P3 ;  /* 0x000000ff080a7207 */ /* 0x000fe40005800000 */
[----:B------:R-:W-:-:S02]  /*3b10*/  SEL R8, R9, RZ, !P3 ;  /* 0x000000ff09087207 */ /* 0x000fc40005800000 */
[----:B------:R-:W-:Y:S01]  /*3b20*/  SEL R11, R88, RZ, !P3 ;  /* 0x000000ff580b7207 */ /* 0x000fe20005800000 */
[----:B------:R-:W-:Y:S01]  /*3b30*/  FADD R3, R3, -R22 ;  /* 0x8000001603037221 */ /* 0x000fe20000000000 */
[----:B------:R-:W-:Y:S01]  /*3b40*/  SEL R9, R87, RZ, !P3 ;  /* 0x000000ff57097207 */ /* 0x000fe20005800000 */
[----:B------:R-:W-:Y:S01]  /*3b50*/  FADD R2, R2, -R23 ;  /* 0x8000001702027221 */ /* 0x000fe20000000000 */
[----:B------:R-:W-:Y:S01]  /*3b60*/  SEL R22, R96, RZ, !P3 ;  /* 0x000000ff60167207 */ /* 0x000fe20005800000 */
[----:B------:R-:W-:Y:S01]  /*3b70*/  FADD R8, R8, -R11 ;  /* 0x8000000b08087221 */ /* 0x000fe20000000000 */
[----:B------:R-:W-:Y:S01]  /*3b80*/  FMUL R3, R28, R3 ;  /* 0x000000031c037220 */ /* 0x000fe20000400000 */
[----:B------:R-:W-:Y:S01]  /*3b90*/  FADD R9, R10, -R9 ;  /* 0x800000090a097221 */ /* 0x000fe20000000000 */
[----:B------:R-:W-:Y:S01]  /*3ba0*/  SEL R23, R95, RZ, !P3 ;  /* 0x000000ff5f177207 */ /* 0x000fe20005800000 */
[----:B------:R-:W-:Y:S01]  /*3bb0*/  FMUL R8, R27, R8 ;  /* 0x000000081b087220 */ /* 0x000fe20000400000 */
[----:B------:R-:W-:Y:S01]  /*3bc0*/  SEL R10, R99, RZ, !P3 ;  /* 0x000000ff630a7207 */ /* 0x000fe20005800000 */
[----:B------:R-:W-:Y:S01]  /*3bd0*/  FMUL R2, R93, R2 ;  /* 0x000000025d027220 */ /* 0x000fe20000400000 */
[----:B------:R-:W-:-:S02]  /*3be0*/  SEL R11, R97, RZ, !P3 ;  /* 0x000000ff610b7207 */ /* 0x000fc40005800000 */
[----:B------:R-:W-:Y:S01]  /*3bf0*/  SEL R28, R31, RZ, !P3 ;  /* 0x000000ff1f1c7207 */ /* 0x000fe20005800000 */
[----:B------:R-:W-:Y:S01]  /*3c00*/  FFMA R22, R22, R3, R29 ;  /* 0x0000000316167223 */ /* 0x000fe2000000001d */
[----:B------:R-:W-:Y:S01]  /*3c10*/  SEL R3, R14, RZ, !P2 ;  /* 0x000000ff0e037207 */ /* 0x000fe20005000000 */
[----:B------:R-:W-:Y:S01]  /*3c20*/  FFMA R23, R23, R8, R10 ;  /* 0x0000000817177223 */ /* 0x000fe2000000000a */
[----:B------:R-:W-:Y:S01]  /*3c30*/  SEL R8, R13, RZ, !P2 ;  /* 0x000000ff0d087207 */ /* 0x000fe20005000000 */
[----:B------:R-:W-:Y:S01]  /*3c40*/  FFMA R11, R11, R2, R28 ;  /* 0x000000020b0b7223 */ /* 0x000fe2000000001c */
[----:B------:R-:W-:Y:S02]  /*3c50*/  SEL R2, R15, RZ, !P2 ;  /* 0x000000ff0f027207 */ /* 0x000fe40005000000 */
[----:B------:R-:W-:Y:S01]  /*3c60*/  SEL R10, R12, RZ, !P2 ;  /* 0x000000ff0c0a7207 */ /* 0x000fe20005000000 */
[----:B------:R-:W-:Y:S01]  /*3c70*/  FMUL R9, R26, R9 ;  /* 0x000000091a097220 */ /* 0x000fe20000400000 */
[----:B------:R-:W-:Y:S01]  /*3c80*/  SEL R12, R94, RZ, !P3 ;  /* 0x000000ff5e0c7207 */ /* 0x000fe20005800000 */
[----:B------:R-:W-:Y:S01]  /*3c90*/  FADD R3, R3, -R80 ;  /* 0x8000005003037221 */ /* 0x000fe20000000000 */
[----:B------:R-:W-:Y:S01]  /*3ca0*/  SEL R15, R98, RZ, !P3 ;  /* 0x000000ff620f7207 */ /* 0x000fe20005800000 */
[----:B------:R-:W-:Y:S01]  /*3cb0*/  FADD R8, R8, -R77 ;  /* 0x8000004d08087221 */ /* 0x000fe20000000000 */
[----:B------:R-:W-:Y:S01]  /*3cc0*/  SEL R13, R76, RZ, !P2 ;  /* 0x000000ff4c0d7207 */ /* 0x000fe20005000000 */
[----:B------:R-:W-:Y:S01]  /*3cd0*/  FMUL R3, R42, R3 ;  /* 0x000000032a037220 */ /* 0x000fe20000400000 */
[----:B------:R-:W-:Y:S01]  /*3ce0*/  SEL R14, R74, RZ, !P2 ;  /* 0x000000ff4a0e7207 */ /* 0x000fe20005000000 */
[----:B------:R-:W-:Y:S01]  /*3cf0*/  FFMA R12, R12, R9, R15 ;  /* 0x000000090c0c7223 */ /* 0x000fe2000000000f */
[----:B------:R-:W-:Y:S01]  /*3d00*/  SEL R15, R75, RZ, !P2 ;  /* 0x000000ff4b0f7207 */ /* 0x000fe20005000000 */
[----:B------:R-:W-:Y:S01]  /*3d10*/  FMUL R8, R25, R8 ;  /* 0x0000000819087220 */ /* 0x000fe20000400000 */
[----:B------:R-:W-:Y:S01]  /*3d20*/  FADD R9, R10, -R13 ;  /* 0x8000000d0a097221 */ /* 0x000fe20000000000 */
[----:B------:R-:W-:Y:S01]  /*3d30*/  FFMA R14, R14, R3, R81 ;  /* 0x000000030e0e7223 */ /* 0x000fe20000000051 */
[----:B------:R-:W-:Y:S01]  /*3d40*/  SEL R3, R16, RZ, !P0 ;  /* 0x000000ff10037207 */ /* 0x000fe20004000000 */
[----:B------:R-:W-:Y:S01]  /*3d50*/  FFMA R15, R15, R8, R78 ;  /* 0x000000080f0f7223 */ /* 0x000fe2000000004e */
[----:B------:R-:W-:Y:S01]  /*3d60*/  SEL R16, R70, RZ, !P2 ;  /* 0x000000ff46107207 */ /* 0x000fe20005000000 */
[----:B------:R-:W-:Y:S01]  /*3d70*/  FMUL R9, R24, R9 ;  /* 0x0000000918097220 */ /* 0x000fe20000400000 */
[----:B------:R-:W-:Y:S01]  /*3d80*/  SEL R8, R63, RZ, !P0 ;  /* 0x000000ff3f087207 */ /* 0x000fe20004000000 */
[----:B------:R-:W-:-:S02]  /*3d90*/  FADD R2, R2, -R79 ;  /* 0x8000004f02027221 */ /* 0x000fc40000000000 */
[----:B------:R-:W-:Y:S02]  /*3da0*/  FFMA R16, R16, R9, R43 ;  /* 0x0000000910107223 */ /* 0x000fe4000000002b */
[----:B------:R-:W-:Y:S01]  /*3db0*/  FADD R9, R3, -R8 ;  /* 0x8000000803097221 */ /* 0x000fe20000000000 */
[----:B------:R-:W-:Y:S01]  /*3dc0*/  SHF.R.U32.HI R8, RZ, 0x3, R20 ;  /* 0x00000003ff087819 */ /* 0x000fe20000011614 */
[----:B------:R-:W-:Y:S01]  /*3dd0*/  FMUL R2, R53, R2 ;  /* 0x0000000235027220 */ /* 0x000fe20000400000 */
[----:B------:R-:W-:Y:S01]  /*3de0*/  SEL R13, R73, RZ, !P2 ;  /* 0x000000ff490d7207 */ /* 0x000fe20005000000 */
[----:B------:R-:W-:Y:S01]  /*3df0*/  FMUL R44, R44, R9 ;  /* 0x000000092c2c7220 */ /* 0x000fe20000400000 */
[----:B------:R-:W-:Y:S02]  /*3e00*/  SEL R10, R83, RZ, !P2 ;  /* 0x000000ff530a7207 */ /* 0x000fe40005000000 */
[----:B------:R-:W-:Y:S02]  /*3e10*/  FSETP.GEU.AND P6, PT, R12, RZ, PT ;  /* 0x000000ff0c00720b */ /* 0x000fe40003fce000 */
[----:B------:R-:W-:Y:S01]  /*3e20*/  LOP3.LUT R9, R8, 0x1, RZ, 0xc0, !PT ;  /* 0x0000000108097812 */ /* 0x000fe200078ec0ff */
[----:B------:R-:W-:Y:S01]  /*3e30*/  FFMA R13, R13, R2, R10 ;  /* 0x000000020d0d7223 */ /* 0x000fe2000000000a */
[----:B------:R-:W-:-:S02]  /*3e40*/  FSEL R8, R12, RZ, P6 ;  /* 0x000000ff0c087208 */ /* 0x000fc40003000000 */
[----:B------:R-:W-:Y:S02]  /*3e50*/  ISETP.NE.U32.AND P6, PT, R9, 0x1, PT ;  /* 0x000000010900780c */ /* 0x000fe40003fc5070 */
[----:B------:R-:W-:Y:S02]  /*3e60*/  SEL R2, R19, RZ, !P0 ;  /* 0x000000ff13027207 */ /* 0x000fe40004000000 */
[----:B------:R-:W-:Y:S02]  /*3e70*/  SEL R10, R18, RZ, !P0 ;  /* 0x000000ff120a7207 */ /* 0x000fe40004000000 */
[----:B------:R-:W-:Y:S02]  /*3e80*/  SEL R19, R66, RZ, !P0 ;  /* 0x000000ff42137207 */ /* 0x000fe40004000000 */
[----:B------:R-:W-:Y:S02]  /*3e90*/  SHF.R.U32.HI R9, RZ, 0x2, R20 ;  /* 0x00000002ff097819 */ /* 0x000fe40000011614 */
[----:B------:R-:W-:-:S02]  /*3ea0*/  FSEL R50, R50, RZ, P6 ;  /* 0x000000ff32327208 */ /* 0x000fc40003000000 */
[----:B------:R-:W-:Y:S01]  /*3eb0*/  FSETP.GEU.AND P6, PT, R23, RZ, PT ;  /* 0x000000ff1700720b */ /* 0x000fe20003fce000 */
[----:B------:R-:W-:Y:S01]  /*3ec0*/  FADD R10, R10, -R19 ;  /* 0x800000130a0a7221 */ /* 0x000fe20000000000 */
[----:B------:R-:W-:Y:S02]  /*3ed0*/  LOP3.LUT R12, R9, 0x1, RZ, 0xc0, !PT ;  /* 0x00000001090c7812 */ /* 0x000fe400078ec0ff */
[----:B------:R-:W-:Y:S01]  /*3ee0*/  FSEL R9, R23, RZ, P6 ;  /* 0x000000ff17097208 */ /* 0x000fe20003000000 */
[----:B------:R-:W-:Y:S01]  /*3ef0*/  FMUL R57, R57, R10 ;  /* 0x0000000a39397220 */ /* 0x000fe20000400000 */
[----:B------:R-:W-:Y:S02]  /*3f00*/  ISETP.NE.U32.AND P6, PT, R12, 0x1, PT ;  /* 0x000000010c00780c */ /* 0x000fe40003fc5070 */
[----:B------:R-:W-:Y:S02]  /*3f10*/  SEL R25, R62, RZ, !P0 ;  /* 0x000000ff3e197207 */ /* 0x000fe40004000000 */
[----:B------:R-:W-:-:S02]  /*3f20*/  SHF.R.U32.HI R10, RZ, 0x1, R20 ;  /* 0x00000001ff0a7819 */ /* 0x000fc40000011614 */
[----:B------:R-:W-:Y:S02]  /*3f30*/  SEL R17, R17, RZ, !P0 ;  /* 0x000000ff11117207 */ /* 0x000fe40004000000 */
[----:B------:R-:W-:Y:S02]  /*3f40*/  SEL R18, R65, RZ, !P0 ;  /* 0x000000ff41127207 */ /* 0x000fe40004000000 */
[----:B------:R-:W-:Y:S01]  /*3f50*/  FSEL R49, R49, RZ, P6 ;  /* 0x000000ff31317208 */ /* 0x000fe20003000000 */
[----:B------:R-:W-:Y:S01]  /*3f60*/  FADD R2, R2, -R25 ;  /* 0x8000001902027221 */ /* 0x000fe20000000000 */
[----:B------:R-:W-:Y:S02]  /*3f70*/  FSETP.GEU.AND P6, PT, R22, RZ, PT ;  /* 0x000000ff1600720b */ /* 0x000fe40003fce000 */
[----:B------:R-:W-:Y:S01]  /*3f80*/  LOP3.LUT R12, R10, 0x1, RZ, 0xc0, !PT ;  /* 0x000000010a0c7812 */ /* 0x000fe200078ec0ff */
[----:B------:R-:W-:Y:S01]  /*3f90*/  FADD R3, R17, -R18 ;  /* 0x8000001211037221 */ /* 0x000fe20000000000 */
[----:B------:R-:W-:Y:S01]  /*3fa0*/  SEL R61, R61, RZ, !P0 ;  /* 0x000000ff3d3d7207 */ /* 0x000fe20004000000 */
[----:B------:R-:W-:Y:S01]  /*3fb0*/  FMUL R2, R21, R2 ;  /* 0x0000000215027220 */ /* 0x000fe20000400000 */
[----:B------:R-:W-:-:S02]  /*3fc0*/  SEL R18, R69, RZ, !P0 ;  /* 0x000000ff45127207 */ /* 0x000fc40004000000 */
[----:B------:R-:W-:Y:S02]  /*3fd0*/  FSEL R10, R22, RZ, P6 ;  /* 0x000000ff160a7208 */ /* 0x000fe40003000000 */
[----:B------:R-:W-:Y:S02]  /*3fe0*/  SEL R17, R56, RZ, !P0 ;  /* 0x000000ff38117207 */ /* 0x000fe40004000000 */
[----:B------:R-:W-:Y:S02]  /*3ff0*/  SEL R64, R64, RZ, !P0 ;  /* 0x000000ff40407207 */ /* 0x000fe40004000000 */
[----:B------:R-:W-:Y:S01]  /*4000*/  ISETP.NE.U32.AND P6, PT, R12, 0x1, PT ;  /* 0x000000010c00780c */ /* 0x000fe20003fc5070 */
[----:B------:R-:W-:Y:S01]  /*4010*/  FFMA R2, R61, R2, R18 ;  /* 0x000000023d027223 */ /* 0x000fe20000000012 */
[----:B------:R-:W-:Y:S01]  /*4020*/  SEL R18, R59, RZ, !P0 ;  /* 0x000000ff3b127207 */ /* 0x000fe20004000000 */
[----:B------:R-:W-:Y:S01]  /*4030*/  FFMA R44, R17, R44, R64 ;  /* 0x0000002c112c7223 */ /* 0x000fe20000000040 */
[----:B------:R-:W-:Y:S01]  /*4040*/  FSEL R32, R32, RZ, P6 ;  /* 0x000000ff20207208 */ /* 0x000fe20003000000 */
[----:B------:R-:W-:Y:S01]  /*4050*/  FMUL R3, R58, R3 ;  /* 0x000000033a037220 */ /* 0x000fe20000400000 */
[----:B------:R-:W-:-:S02]  /*4060*/  SEL R60, R60, RZ, !P0 ;  /* 0x000000ff3c3c7207 */ /* 0x000fc40004000000 */
[----:B------:R-:W-:Y:S02]  /*4070*/  SEL R19, R68, RZ, !P0 ;  /* 0x000000ff44137207 */ /* 0x000fe40004000000 */
[----:B------:R-:W-:Y:S02]  /*4080*/  SEL R67, R67, RZ, !P0 ;  /* 0x000000ff43437207 */ /* 0x000fe40004000000 */
[C---:B------:R-:W-:Y:S01]  /*4090*/  FSETP.GEU.AND P6, PT, R11.reuse, RZ, PT ;  /* 0x000000ff0b00720b */ /* 0x040fe20003fce000 */
[----:B------:R-:W-:Y:S02]  /*40a0*/  FFMA R57, R60, R57, R19 ;  /* 0x000000393c397223 */ /* 0x000fe40000000013 */
[----:B------:R-:W-:Y:S01]  /*40b0*/  FFMA R3, R18, R3, R67 ;  /* 0x0000000312037223 */ /* 0x000fe20000000043 */
[----:B------:R-:W-:Y:S02]  /*40c0*/  FSEL R11, R11, RZ, P6 ;  /* 0x000000ff0b0b7208 */ /* 0x000fe40003000000 */
[----:B------:R-:W-:-:S02]  /*40d0*/  FSETP.GEU.AND P6, PT, R44, RZ, PT ;  /* 0x000000ff2c00720b */ /* 0x000fc40003fce000 */
[----:B------:R-:W-:Y:S02]  /*40e0*/  SHF.R.U32.HI R12, RZ, 0xf, R20 ;  /* 0x0000000fff0c7819 */ /* 0x000fe40000011614 */
[----:B------:R-:W-:Y:S02]  /*40f0*/  @P3 FSEL R8, R50, RZ, P5 ;  /* 0x000000ff32083208 */ /* 0x000fe40002800000 */
[----:B------:R-:W-:Y:S02]  /*4100*/  @P3 FSEL R9, R49, RZ, P5 ;  /* 0x000000ff31093208 */ /* 0x000fe40002800000 */
[----:B------:R-:W-:Y:S02]  /*4110*/  @P3 FSEL R10, R32, RZ, P5 ;  /* 0x000000ff200a3208 */ /* 0x000fe40002800000 */
[----:B------:R-:W-:Y:S02]  /*4120*/  @P3 FSEL R11, R51, RZ, P5 ;  /* 0x000000ff330b3208 */ /* 0x000fe40002800000 */
[----:B------:R-:W-:-:S02]  /*4130*/  @!P0 FSEL R4, R44, RZ, P6 ;  /* 0x000000ff2c048208 */ /* 0x000fc40003000000 */
[----:B------:R-:W-:Y:S02]  /*4140*/  FSETP.GEU.AND P5, PT, R3, RZ, PT ;  /* 0x000000ff0300720b */ /* 0x000fe40003fae000 */
[----:B------:R-:W-:Y:S02]  /*4150*/  FSETP.GEU.AND P6, PT, R57, RZ, PT ;  /* 0x000000ff3900720b */ /* 0x000fe40003fce000 */
[----:B------:R-:W-:Y:S02]  /*4160*/  LOP3.LUT R12, R12, 0x1, RZ, 0xc0, !PT ;  /* 0x000000010c0c7812 */ /* 0x000fe400078ec0ff */
[----:B------:R-:W-:Y:S02]  /*4170*/  @!P0 FSEL R5, R3, RZ, P5 ;  /* 0x000000ff03058208 */ /* 0x000fe40002800000 */
[----:B------:R-:W-:Y:S02]  /*4180*/  @!P0 FSEL R6, R57, RZ, P6 ;  /* 0x000000ff39068208 */ /* 0x000fe40003000000 */
[----:B------:R-:W-:-:S02]  /*4190*/  ISETP.NE.U32.AND P3, PT, R12, 0x1, PT ;  /* 0x000000010c00780c */ /* 0x000fc40003f65070 */
[----:B------:R-:W-:Y:S02]  /*41a0*/  FSETP.GEU.AND P5, PT, R2, RZ, PT ;  /* 0x000000ff0200720b */ /* 0x000fe40003fae000 */
[----:B------:R-:W-:Y:S02]  /*41b0*/  FSETP.GEU.AND P6, PT, R16, RZ, PT ;  /* 0x000000ff1000720b */ /* 0x000fe40003fce000 */
[----:B------:R-:W-:Y:S02]  /*41c0*/  SHF.R.U32.HI R12, RZ, 0xe, R20 ;  /* 0x0000000eff0c7819 */ /* 0x000fe40000011614 */
[----:B------:R-:W-:Y:S02]  /*41d0*/  @!P0 FSEL R7, R2, RZ, P5 ;  /* 0x000000ff02078208 */ /* 0x000fe40002800000 */
[----:B------:R-:W-:Y:S01]  /*41e0*/  @!P2 FSEL R8, R16, RZ, P6 ;  /* 0x000000ff1008a208 */ /* 0x000fe20003000000 */
[----:B------:R-:W0:Y:S01]  /*41f0*/  LDC.64 R2, c[0x0][0x2b0] ;  /* 0x0000ac00ff027b82 */ /* 0x000e220000000a00 */
[----:B------:R-:W-:-:S02]  /*4200*/  LOP3.LUT R12, R12, 0x1, RZ, 0xc0, !PT ;  /* 0x000000010c0c7812 */ /* 0x000fc400078ec0ff */
[C---:B------:R-:W-:Y:S02]  /*4210*/  FSETP.GEU.AND P5, PT, R15.reuse, RZ, PT ;  /* 0x000000ff0f00720b */ /* 0x040fe40003fae000 */
[----:B------:R-:W-:Y:S02]  /*4220*/  FSETP.GEU.AND P6, PT, R14, RZ, PT ;  /* 0x000000ff0e00720b */ /* 0x000fe40003fce000 */
[----:B------:R-:W-:Y:S02]  /*4230*/  ISETP.NE.U32.AND P0, PT, R12, 0x1, PT ;  /* 0x000000010c00780c */ /* 0x000fe40003f05070 */
[----:B------:R-:W-:Y:S02]  /*4240*/  @!P2 FSEL R9, R15, RZ, P5 ;  /* 0x000000ff0f09a208 */ /* 0x000fe40002800000 */
[----:B------:R-:W-:Y:S02]  /*4250*/  @!P2 FSEL R10, R14, RZ, P6 ;  /* 0x000000ff0e0aa208 */ /* 0x000fe40003000000 */
[----:B------:R-:W-:-:S02]  /*4260*/  SHF.R.U32.HI R12, RZ, 0xd, R20 ;  /* 0x0000000dff0c7819 */ /* 0x000fc40000011614 */
[--C-:B------:R-:W-:Y:S02]  /*4270*/  SHF.R.U32.HI R15, RZ, 0x8, R20.reuse ;  /* 0x00000008ff0f7819 */ /* 0x100fe40000011614 */
[----:B------:R-:W-:Y:S02]  /*4280*/  FSETP.GEU.AND P6, PT, R13, RZ, PT ;  /* 0x000000ff0d00720b */ /* 0x000fe40003fce000 */
[----:B------:R-:W-:Y:S02]  /*4290*/  LOP3.LUT R12, R12, 0x1, RZ, 0xc0, !PT ;  /* 0x000000010c0c7812 */ /* 0x000fe400078ec0ff */
[----:B------:R-:W-:Y:S02]  /*42a0*/  LOP3.LUT R15, R15, 0x1, RZ, 0xc0, !PT ;  /* 0x000000010f0f7812 */ /* 0x000fe400078ec0ff */
[----:B------:R-:W-:Y:S02]  /*42b0*/  @!P2 FSEL R11, R13, RZ, P6 ;  /* 0x000000ff0d0ba208 */ /* 0x000fe40003000000 */
[----:B------:R-:W-:-:S02]  /*42c0*/  SHF.R.U32.HI R14, RZ, 0x9, R20 ;  /* 0x00000009ff0e7819 */ /* 0x000fc40000011614 */
[--C-:B------:R-:W-:Y:S02]  /*42d0*/  SHF.R.U32.HI R13, RZ, 0xa, R20.reuse ;  /* 0x0000000aff0d7819 */ /* 0x100fe40000011614 */
[----:B------:R-:W-:Y:S02]  /*42e0*/  ISETP.NE.U32.AND P5, PT, R12, 0x1, PT ;  /* 0x000000010c00780c */ /* 0x000fe40003fa5070 */
[----:B------:R-:W-:Y:S02]  /*42f0*/  ISETP.NE.U32.AND P2, PT, R15, 0x1, PT ;  /* 0x000000010f00780c */ /* 0x000fe40003f45070 */
[----:B------:R-:W-:Y:S02]  /*4300*/  LOP3.LUT R14, R14, 0x1, RZ, 0xc0, !PT ;  /* 0x000000010e0e7812 */ /* 0x000fe400078ec0ff */
[----:B------:R-:W-:Y:S02]  /*4310*/  SHF.R.U32.HI R12, RZ, 0xb, R20 ;  /* 0x0000000bff0c7819 */ /* 0x000fe40000011614 */
[----:B------:R-:W-:-:S02]  /*4320*/  LOP3.LUT R13, R13, 0x1, RZ, 0xc0, !PT ;  /* 0x000000010d0d7812 */ /* 0x000fc400078ec0ff */
[----:B------:R-:W-:Y:S02]  /*4330*/  SHF.R.U32.HI R20, RZ, 0xc, R20 ;  /* 0x0000000cff147819 */ /* 0x000fe40000011614 */
[----:B------:R-:W-:Y:S02]  /*4340*/  @!P4 FSEL R4, R34, RZ, P2 ;  /* 0x000000ff2204c208 */ /* 0x000fe40001000000 */
[----:B------:R-:W-:Y:S02]  /*4350*/  ISETP.NE.U32.AND P6, PT, R14, 0x1, PT ;  /* 0x000000010e00780c */ /* 0x000fe40003fc5070 */
[----:B------:R-:W-:Y:S02]  /*4360*/  ISETP.NE.U32.AND P2, PT, R13, 0x1, PT ;  /* 0x000000010d00780c */ /* 0x000fe40003f45070 */
[----:B------:R-:W-:Y:S02]  /*4370*/  LOP3.LUT R12, R12, 0x1, RZ, 0xc0, !PT ;  /* 0x000000010c0c7812 */ /* 0x000fe400078ec0ff */
[----:B------:R-:W-:-:S02]  /*4380*/  LOP3.LUT R20, R20, 0x1, RZ, 0xc0, !PT ;  /* 0x0000000114147812 */ /* 0x000fc400078ec0ff */
[----:B------:R-:W-:Y:S02]  /*4390*/  @!P4 FSEL R5, R33, RZ, P6 ;  /* 0x000000ff2105c208 */ /* 0x000fe40003000000 */
[----:B------:R-:W-:Y:S02]  /*43a0*/  @!P4 FSEL R6, R37, RZ, P2 ;  /* 0x000000ff2506c208 */ /* 0x000fe40001000000 */
[----:B------:R-:W-:Y:S02]  /*43b0*/  ISETP.NE.U32.AND P6, PT, R12, 0x1, PT ;  /* 0x000000010c00780c */ /* 0x000fe40003fc5070 */
[----:B------:R-:W-:Y:S01]  /*43c0*/  ISETP.NE.U32.AND P2, PT, R20, 0x1, PT ;  /* 0x000000011400780c */ /* 0x000fe20003f45070 */
[----:B0-----:R-:W-:Y:S01]  /*43d0*/  IMAD.WIDE R2, R0, 0x4, R2 ;  /* 0x0000000400027825 */ /* 0x001fe200078e0202 */
[----:B------:R-:W-:Y:S02]  /*43e0*/  @!P1 FSEL R11, R46, RZ, P3 ;  /* 0x000000ff2e0b9208 */ /* 0x000fe40001800000 */
[----:B------:R-:W-:-:S02]  /*43f0*/  @!P4 FSEL R7, R36, RZ, P6 ;  /* 0x000000ff2407c208 */ /* 0x000fc40003000000 */
[----:B------:R-:W-:Y:S02]  /*4400*/  @!P1 FSEL R8, R35, RZ, P2 ;  /* 0x000000ff23089208 */ /* 0x000fe40001000000 */
[----:B------:R-:W-:Y:S02]  /*4410*/  @!P1 FSEL R9, R48, RZ, P5 ;  /* 0x000000ff30099208 */ /* 0x000fe40002800000 */
[----:B------:R-:W-:Y:S01]  /*4420*/  @!P1 FSEL R10, R47, RZ, P0 ;  /* 0x000000ff2f0a9208 */ /* 0x000fe20000000000 */
[----:B------:R-:W-:Y:S04]  /*4430*/  STG.E.128 desc[UR4][R2.64], R4 ;  /* 0x0000000402007986 */ /* 0x000fe8000c101d04 */
[----:B------:R-:W-:Y:S01]  /*4440*/  STG.E.128 desc[UR4][R2.64+0x800], R8 ;  /* 0x0008000802007986 */ /* 0x000fe2000c101d04 */
[----:B------:R-:W-:Y:S05]  /*4450*/  EXIT ;  /* 0x000000000000794d */ /* 0x000fea0003800000 */
.L_x_0:
[----:B------:R-:W-:-:S00]  /*4460*/  BRA `(.L_x_0) ;  /* 0xfffffffc00fc7947 */ /* 0x000fc0000383ffff */
[----:B------:R-:W-:-:S00]  /*4470*/  NOP ;  /* 0x0000000000007918 */ /* 0x000fc00000000000 */
        /* <DEDUP_REMOVED lines=8> */
.L_x_1:


//--------------------- .nv.global.init           --------------------------
	.section	.nv.global.init,"aw",@progbits
.nv.global.init:
	.type		_$_str,@object
	.size		_$_str,(_$_str_$_2 - _$_str)
_$_str:
        /*0000*/ 	.byte	0x5f, 0x5f, 0x43, 0x55, 0x44, 0x41, 0x5f, 0x46, 0x54, 0x5a, 0x00
	.type		_$_str_$_2,@object
	.size		_$_str_$_2,(.L_1 - _$_str_$_2)
_$_str_$_2:
        /*000b*/ 	.byte	0x5f, 0x5f, 0x43, 0x55, 0x44, 0x41, 0x5f, 0x50, 0x52, 0x45, 0x43, 0x5f, 0x53, 0x51, 0x52, 0x54
        /*001b*/ 	.byte	0x00
.L_1:


//--------------------- .nv.constant0.triton_poi_fused_cat_31 --------------------------
	.section	.nv.constant0.triton_poi_fused_cat_31,"a",@progbits
	.sectionflags	@""
	.align	4
.nv.constant0.triton_poi_fused_cat_31:
	.zero		700
